//
// Generated by NVIDIA NVVM Compiler
//
// Compiler Build ID: CL-36424714
// Cuda compilation tools, release 13.0, V13.0.88
// Based on NVVM 20.0.0
//

.version 9.0
.target sm_100
.address_size 64

	// .globl	evaluate
.extern .func  (.param .b32 func_retval0) vprintf
(
	.param .b64 vprintf_param_0,
	.param .b64 vprintf_param_1
)
;
.global .align 1 .b8 $str[16] = {83, 116, 97, 99, 107, 32, 111, 118, 101, 114, 102, 108, 111, 119, 10};
.global .align 1 .b8 $str$1[17] = {83, 116, 97, 99, 107, 32, 117, 110, 100, 101, 114, 102, 108, 111, 119, 10};
.global .align 1 .b8 $str$2[44] = {85, 110, 114, 101, 99, 111, 103, 110, 105, 122, 101, 100, 32, 79, 80, 67, 79, 68, 69, 32, 105, 110, 32, 116, 104, 101, 32, 101, 120, 112, 114, 101, 115, 115, 105, 111, 110, 32, 116, 114, 101, 101, 33};
.global .align 1 .b8 $str$3[25] = {69, 120, 112, 114, 101, 115, 115, 105, 111, 110, 32, 105, 115, 32, 101, 109, 112, 116, 121, 32, 37, 105, 33, 10};
.global .align 1 .b8 $str$4[35] = {83, 116, 97, 99, 107, 32, 112, 111, 105, 110, 116, 101, 114, 32, 105, 115, 32, 110, 111, 116, 32, 45, 49, 32, 98, 117, 116, 32, 105, 115, 32, 37, 100, 10};
.global .align 4 .b8 __cudart_i2opi_f[24] = {65, 144, 67, 60, 153, 149, 98, 219, 192, 221, 52, 245, 209, 87, 39, 252, 41, 21, 68, 78, 110, 131, 249, 162};

.visible .entry evaluate(
	.param .u64 .ptr .align 1 evaluate_param_0,
	.param .u64 .ptr .align 1 evaluate_param_1,
	.param .u64 .ptr .align 1 evaluate_param_2,
	.param .u64 .ptr .align 1 evaluate_param_3,
	.param .u64 .ptr .align 1 evaluate_param_4,
	.param .u64 .ptr .align 1 evaluate_param_5,
	.param .u64 .ptr .align 1 evaluate_param_6,
	.param .u64 .ptr .align 1 evaluate_param_7,
	.param .u64 .ptr .align 1 evaluate_param_8,
	.param .u64 .ptr .align 1 evaluate_param_9,
	.param .u64 .ptr .align 1 evaluate_param_10,
	.param .u64 .ptr .align 1 evaluate_param_11,
	.param .u64 .ptr .align 1 evaluate_param_12,
	.param .u64 .ptr .align 1 evaluate_param_13,
	.param .u64 .ptr .align 1 evaluate_param_14,
	.param .u64 .ptr .align 1 evaluate_param_15,
	.param .u64 .ptr .align 1 evaluate_param_16,
	.param .u64 .ptr .align 1 evaluate_param_17,
	.param .u64 .ptr .align 1 evaluate_param_18,
	.param .u64 .ptr .align 1 evaluate_param_19,
	.param .u64 .ptr .align 1 evaluate_param_20,
	.param .u64 .ptr .align 1 evaluate_param_21,
	.param .u64 .ptr .align 1 evaluate_param_22,
	.param .u64 .ptr .align 1 evaluate_param_23,
	.param .u64 .ptr .align 1 evaluate_param_24,
	.param .u64 .ptr .align 1 evaluate_param_25,
	.param .u64 .ptr .align 1 evaluate_param_26,
	.param .u64 .ptr .align 1 evaluate_param_27,
	.param .u64 .ptr .align 1 evaluate_param_28,
	.param .u64 .ptr .align 1 evaluate_param_29,
	.param .u64 .ptr .align 1 evaluate_param_30,
	.param .u64 .ptr .align 1 evaluate_param_31,
	.param .u64 .ptr .align 1 evaluate_param_32,
	.param .u64 .ptr .align 1 evaluate_param_33,
	.param .u32 evaluate_param_34,
	.param .u64 .ptr .align 1 evaluate_param_35,
	.param .u32 evaluate_param_36,
	.param .u32 evaluate_param_37,
	.param .u32 evaluate_param_38
)
{
	.local .align 16 .b8 	__local_depot0[576];
	.reg .b64 	%SP;
	.reg .b64 	%SPL;
	.reg .pred 	%p<261>;
	.reg .b32 	%r<387>;
	.reg .b32 	%f<341>;
	.reg .b64 	%rd<477>;
	.reg .b64 	%fd<31>;

	mov.u64 	%SPL, __local_depot0;
	cvta.local.u64 	%SP, %SPL;
	ld.param.u64 	%rd68, [evaluate_param_0];
	ld.param.u64 	%rd69, [evaluate_param_1];
	ld.param.u64 	%rd71, [evaluate_param_3];
	ld.param.u64 	%rd72, [evaluate_param_4];
	ld.param.u64 	%rd75, [evaluate_param_7];
	ld.param.u64 	%rd76, [evaluate_param_8];
	ld.param.u64 	%rd77, [evaluate_param_9];
	ld.param.u64 	%rd78, [evaluate_param_10];
	ld.param.u64 	%rd79, [evaluate_param_11];
	ld.param.u64 	%rd80, [evaluate_param_12];
	ld.param.u64 	%rd81, [evaluate_param_13];
	ld.param.u64 	%rd84, [evaluate_param_16];
	ld.param.u64 	%rd85, [evaluate_param_17];
	ld.param.u64 	%rd86, [evaluate_param_18];
	ld.param.u64 	%rd87, [evaluate_param_19];
	ld.param.u64 	%rd88, [evaluate_param_20];
	ld.param.u64 	%rd89, [evaluate_param_21];
	ld.param.u64 	%rd90, [evaluate_param_22];
	ld.param.u64 	%rd91, [evaluate_param_23];
	ld.param.u64 	%rd92, [evaluate_param_24];
	ld.param.u64 	%rd93, [evaluate_param_25];
	ld.param.u64 	%rd94, [evaluate_param_26];
	ld.param.u64 	%rd95, [evaluate_param_27];
	ld.param.u64 	%rd100, [evaluate_param_32];
	ld.param.u64 	%rd101, [evaluate_param_33];
	ld.param.u64 	%rd102, [evaluate_param_35];
	ld.param.u32 	%r96, [evaluate_param_37];
	cvta.to.global.u64 	%rd1, %rd102;
	add.u64 	%rd2, %SPL, 0;
	add.u64 	%rd3, %SPL, 0;
	add.u64 	%rd4, %SPL, 32;
	add.u64 	%rd5, %SPL, 544;
	mov.u32 	%r1, %ctaid.x;
	setp.ge.s32 	%p1, %r1, %r96;
	@%p1 bra 	$L__BB0_329;
	ld.param.u32 	%r370, [evaluate_param_38];
	mov.u32 	%r97, %ntid.x;
	mov.u32 	%r98, %tid.x;
	mad.lo.s32 	%r2, %r1, %r97, %r98;
	setp.ge.s32 	%p2, %r2, %r370;
	@%p2 bra 	$L__BB0_329;
	cvta.to.global.u64 	%rd107, %rd76;
	mul.wide.u32 	%rd108, %r2, 4;
	add.s64 	%rd6, %rd107, %rd108;
	ld.global.f32 	%f91, [%rd6];
	setp.eq.f32 	%p3, %f91, 0f437F0000;
	@%p3 bra 	$L__BB0_330;
	ld.param.u64 	%rd473, [evaluate_param_31];
	ld.param.u64 	%rd472, [evaluate_param_30];
	ld.param.u64 	%rd471, [evaluate_param_29];
	ld.param.u64 	%rd470, [evaluate_param_28];
	ld.param.u64 	%rd469, [evaluate_param_15];
	ld.param.u64 	%rd468, [evaluate_param_14];
	ld.param.u64 	%rd467, [evaluate_param_6];
	ld.param.u64 	%rd466, [evaluate_param_5];
	ld.param.u64 	%rd465, [evaluate_param_2];
	cvta.to.global.u64 	%rd109, %rd101;
	mul.wide.u32 	%rd110, %r2, 4;
	add.s64 	%rd7, %rd109, %rd110;
	cvta.to.global.u64 	%rd111, %rd100;
	add.s64 	%rd8, %rd111, %rd110;
	cvta.to.global.u64 	%rd112, %rd473;
	add.s64 	%rd9, %rd112, %rd110;
	cvta.to.global.u64 	%rd113, %rd472;
	add.s64 	%rd10, %rd113, %rd110;
	cvta.to.global.u64 	%rd114, %rd471;
	add.s64 	%rd11, %rd114, %rd110;
	cvta.to.global.u64 	%rd115, %rd470;
	add.s64 	%rd12, %rd115, %rd110;
	cvta.to.global.u64 	%rd116, %rd95;
	add.s64 	%rd13, %rd116, %rd110;
	cvta.to.global.u64 	%rd117, %rd94;
	add.s64 	%rd14, %rd117, %rd110;
	cvta.to.global.u64 	%rd118, %rd93;
	add.s64 	%rd15, %rd118, %rd110;
	cvta.to.global.u64 	%rd119, %rd92;
	add.s64 	%rd16, %rd119, %rd110;
	cvta.to.global.u64 	%rd120, %rd91;
	add.s64 	%rd17, %rd120, %rd110;
	cvta.to.global.u64 	%rd121, %rd90;
	add.s64 	%rd18, %rd121, %rd110;
	cvta.to.global.u64 	%rd122, %rd89;
	add.s64 	%rd19, %rd122, %rd110;
	cvta.to.global.u64 	%rd123, %rd88;
	add.s64 	%rd20, %rd123, %rd110;
	cvta.to.global.u64 	%rd124, %rd87;
	add.s64 	%rd21, %rd124, %rd110;
	cvta.to.global.u64 	%rd125, %rd86;
	add.s64 	%rd22, %rd125, %rd110;
	cvta.to.global.u64 	%rd126, %rd85;
	add.s64 	%rd23, %rd126, %rd110;
	cvta.to.global.u64 	%rd127, %rd84;
	add.s64 	%rd24, %rd127, %rd110;
	cvta.to.global.u64 	%rd128, %rd469;
	add.s64 	%rd25, %rd128, %rd110;
	cvta.to.global.u64 	%rd129, %rd468;
	add.s64 	%rd26, %rd129, %rd110;
	cvta.to.global.u64 	%rd130, %rd81;
	add.s64 	%rd27, %rd130, %rd110;
	cvta.to.global.u64 	%rd131, %rd80;
	add.s64 	%rd28, %rd131, %rd110;
	cvta.to.global.u64 	%rd132, %rd75;
	add.s64 	%rd29, %rd132, %rd110;
	cvta.to.global.u64 	%rd133, %rd467;
	add.s64 	%rd30, %rd133, %rd110;
	cvta.to.global.u64 	%rd134, %rd466;
	add.s64 	%rd31, %rd134, %rd110;
	cvta.to.global.u64 	%rd135, %rd72;
	add.s64 	%rd32, %rd135, %rd110;
	cvta.to.global.u64 	%rd136, %rd71;
	add.s64 	%rd33, %rd136, %rd110;
	cvta.to.global.u64 	%rd137, %rd465;
	add.s64 	%rd34, %rd137, %rd110;
	cvta.to.global.u64 	%rd138, %rd69;
	add.s64 	%rd35, %rd138, %rd110;
	cvta.to.global.u64 	%rd139, %rd68;
	add.s64 	%rd36, %rd139, %rd110;
	mov.b32 	%r371, 0;
$L__BB0_4:
	setp.eq.s32 	%p4, %r371, 0;
	mov.u64 	%rd474, %rd77;
	@%p4 bra 	$L__BB0_7;
	setp.eq.s32 	%p5, %r371, 1;
	mov.u64 	%rd474, %rd79;
	@%p5 bra 	$L__BB0_6;
	bra.uni 	$L__BB0_7;
$L__BB0_6:
	mov.u64 	%rd474, %rd78;
$L__BB0_7:
	cvta.to.global.u64 	%rd38, %rd474;
	ld.global.u32 	%r4, [%rd38];
	setp.eq.s32 	%p6, %r4, 0;
	mov.b32 	%r385, -1;
	@%p6 bra 	$L__BB0_320;
	mov.b32 	%r385, -1;
	mov.b32 	%r373, 0;
	mov.u32 	%r5, %r4;
$L__BB0_9:
	mov.u32 	%r6, %r373;
	setp.gt.s32 	%p7, %r5, 26;
	@%p7 bra 	$L__BB0_65;
	setp.gt.s32 	%p45, %r5, 13;
	@%p45 bra 	$L__BB0_38;
	setp.gt.s32 	%p63, %r5, 6;
	@%p63 bra 	$L__BB0_23;
	setp.gt.s32 	%p73, %r5, 3;
	@%p73 bra 	$L__BB0_18;
	setp.eq.s32 	%p77, %r5, 1;
	@%p77 bra 	$L__BB0_171;
	setp.eq.s32 	%p78, %r5, 2;
	@%p78 bra 	$L__BB0_173;
	setp.eq.s32 	%p79, %r5, 3;
	@%p79 bra 	$L__BB0_16;
	bra.uni 	$L__BB0_170;
$L__BB0_16:
	add.s32 	%r10, %r385, 1;
	ld.global.f32 	%f324, [%rd34];
	div.rn.f32 	%f325, %f324, 0f437F0000;
	mul.wide.s32 	%rd430, %r385, 4;
	add.s64 	%rd431, %rd4, %rd430;
	st.local.f32 	[%rd431+4], %f325;
	setp.lt.s32 	%p253, %r385, 127;
	mov.u32 	%r385, %r10;
	@%p253 bra 	$L__BB0_319;
	mov.u64 	%rd432, $str;
	cvta.global.u64 	%rd433, %rd432;
	{ // callseq 95, 0
	.param .b64 param0;
	st.param.b64 	[param0], %rd433;
	.param .b64 param1;
	st.param.b64 	[param1], 0;
	.param .b32 retval0;
	call.uni (retval0), 
	vprintf, 
	(
	param0, 
	param1
	);
	ld.param.b32 	%r349, [retval0];
	} // callseq 95
	mov.u32 	%r385, %r10;
	bra.uni 	$L__BB0_319;
$L__BB0_18:
	setp.eq.s32 	%p74, %r5, 4;
	@%p74 bra 	$L__BB0_175;
	setp.eq.s32 	%p75, %r5, 5;
	@%p75 bra 	$L__BB0_177;
	setp.eq.s32 	%p76, %r5, 6;
	@%p76 bra 	$L__BB0_21;
	bra.uni 	$L__BB0_170;
$L__BB0_21:
	add.s32 	%r13, %r385, 1;
	ld.global.f32 	%f318, [%rd31];
	div.rn.f32 	%f319, %f318, 0f437F0000;
	mul.wide.s32 	%rd418, %r385, 4;
	add.s64 	%rd419, %rd4, %rd418;
	st.local.f32 	[%rd419+4], %f319;
	setp.lt.s32 	%p250, %r385, 127;
	mov.u32 	%r385, %r13;
	@%p250 bra 	$L__BB0_319;
	mov.u64 	%rd420, $str;
	cvta.global.u64 	%rd421, %rd420;
	{ // callseq 92, 0
	.param .b64 param0;
	st.param.b64 	[param0], %rd421;
	.param .b64 param1;
	st.param.b64 	[param1], 0;
	.param .b32 retval0;
	call.uni (retval0), 
	vprintf, 
	(
	param0, 
	param1
	);
	ld.param.b32 	%r343, [retval0];
	} // callseq 92
	mov.u32 	%r385, %r13;
	bra.uni 	$L__BB0_319;
$L__BB0_23:
	setp.gt.s32 	%p64, %r5, 9;
	@%p64 bra 	$L__BB0_29;
	setp.eq.s32 	%p70, %r5, 7;
	@%p70 bra 	$L__BB0_179;
	setp.eq.s32 	%p71, %r5, 8;
	@%p71 bra 	$L__BB0_181;
	setp.eq.s32 	%p72, %r5, 9;
	@%p72 bra 	$L__BB0_27;
	bra.uni 	$L__BB0_170;
$L__BB0_27:
	add.s32 	%r16, %r385, 1;
	ld.global.f32 	%f313, [%rd6];
	mul.wide.s32 	%rd406, %r385, 4;
	add.s64 	%rd407, %rd4, %rd406;
	st.local.f32 	[%rd407+4], %f313;
	setp.lt.s32 	%p247, %r385, 127;
	mov.u32 	%r385, %r16;
	@%p247 bra 	$L__BB0_319;
	mov.u64 	%rd408, $str;
	cvta.global.u64 	%rd409, %rd408;
	{ // callseq 89, 0
	.param .b64 param0;
	st.param.b64 	[param0], %rd409;
	.param .b64 param1;
	st.param.b64 	[param1], 0;
	.param .b32 retval0;
	call.uni (retval0), 
	vprintf, 
	(
	param0, 
	param1
	);
	ld.param.b32 	%r337, [retval0];
	} // callseq 89
	mov.u32 	%r385, %r16;
	bra.uni 	$L__BB0_319;
$L__BB0_29:
	setp.gt.s32 	%p65, %r5, 11;
	@%p65 bra 	$L__BB0_34;
	setp.eq.s32 	%p68, %r5, 10;
	@%p68 bra 	$L__BB0_183;
	setp.eq.s32 	%p69, %r5, 11;
	@%p69 bra 	$L__BB0_32;
	bra.uni 	$L__BB0_170;
$L__BB0_32:
	add.s32 	%r18, %r385, 1;
	ld.global.f32 	%f311, [%rd27];
	mul.wide.s32 	%rd398, %r385, 4;
	add.s64 	%rd399, %rd4, %rd398;
	st.local.f32 	[%rd399+4], %f311;
	setp.lt.s32 	%p245, %r385, 127;
	mov.u32 	%r385, %r18;
	@%p245 bra 	$L__BB0_319;
	mov.u64 	%rd400, $str;
	cvta.global.u64 	%rd401, %rd400;
	{ // callseq 87, 0
	.param .b64 param0;
	st.param.b64 	[param0], %rd401;
	.param .b64 param1;
	st.param.b64 	[param1], 0;
	.param .b32 retval0;
	call.uni (retval0), 
	vprintf, 
	(
	param0, 
	param1
	);
	ld.param.b32 	%r333, [retval0];
	} // callseq 87
	mov.u32 	%r385, %r18;
	bra.uni 	$L__BB0_319;
$L__BB0_34:
	setp.eq.s32 	%p66, %r5, 12;
	@%p66 bra 	$L__BB0_185;
	setp.eq.s32 	%p67, %r5, 13;
	@%p67 bra 	$L__BB0_36;
	bra.uni 	$L__BB0_170;
$L__BB0_36:
	add.s32 	%r20, %r385, 1;
	ld.global.f32 	%f309, [%rd25];
	mul.wide.s32 	%rd390, %r385, 4;
	add.s64 	%rd391, %rd4, %rd390;
	st.local.f32 	[%rd391+4], %f309;
	setp.lt.s32 	%p243, %r385, 127;
	mov.u32 	%r385, %r20;
	@%p243 bra 	$L__BB0_319;
	mov.u64 	%rd392, $str;
	cvta.global.u64 	%rd393, %rd392;
	{ // callseq 85, 0
	.param .b64 param0;
	st.param.b64 	[param0], %rd393;
	.param .b64 param1;
	st.param.b64 	[param1], 0;
	.param .b32 retval0;
	call.uni (retval0), 
	vprintf, 
	(
	param0, 
	param1
	);
	ld.param.b32 	%r329, [retval0];
	} // callseq 85
	mov.u32 	%r385, %r20;
	bra.uni 	$L__BB0_319;
$L__BB0_38:
	setp.gt.s32 	%p46, %r5, 19;
	@%p46 bra 	$L__BB0_50;
	setp.gt.s32 	%p56, %r5, 16;
	@%p56 bra 	$L__BB0_45;
	setp.eq.s32 	%p60, %r5, 14;
	@%p60 bra 	$L__BB0_187;
	setp.eq.s32 	%p61, %r5, 15;
	@%p61 bra 	$L__BB0_189;
	setp.eq.s32 	%p62, %r5, 16;
	@%p62 bra 	$L__BB0_43;
	bra.uni 	$L__BB0_170;
$L__BB0_43:
	add.s32 	%r23, %r385, 1;
	ld.global.f32 	%f306, [%rd22];
	mul.wide.s32 	%rd378, %r385, 4;
	add.s64 	%rd379, %rd4, %rd378;
	st.local.f32 	[%rd379+4], %f306;
	setp.lt.s32 	%p240, %r385, 127;
	mov.u32 	%r385, %r23;
	@%p240 bra 	$L__BB0_319;
	mov.u64 	%rd380, $str;
	cvta.global.u64 	%rd381, %rd380;
	{ // callseq 82, 0
	.param .b64 param0;
	st.param.b64 	[param0], %rd381;
	.param .b64 param1;
	st.param.b64 	[param1], 0;
	.param .b32 retval0;
	call.uni (retval0), 
	vprintf, 
	(
	param0, 
	param1
	);
	ld.param.b32 	%r323, [retval0];
	} // callseq 82
	mov.u32 	%r385, %r23;
	bra.uni 	$L__BB0_319;
$L__BB0_45:
	setp.eq.s32 	%p57, %r5, 17;
	@%p57 bra 	$L__BB0_191;
	setp.eq.s32 	%p58, %r5, 18;
	@%p58 bra 	$L__BB0_193;
	setp.eq.s32 	%p59, %r5, 19;
	@%p59 bra 	$L__BB0_48;
	bra.uni 	$L__BB0_170;
$L__BB0_48:
	add.s32 	%r26, %r385, 1;
	ld.global.f32 	%f303, [%rd19];
	mul.wide.s32 	%rd366, %r385, 4;
	add.s64 	%rd367, %rd4, %rd366;
	st.local.f32 	[%rd367+4], %f303;
	setp.lt.s32 	%p237, %r385, 127;
	mov.u32 	%r385, %r26;
	@%p237 bra 	$L__BB0_319;
	mov.u64 	%rd368, $str;
	cvta.global.u64 	%rd369, %rd368;
	{ // callseq 79, 0
	.param .b64 param0;
	st.param.b64 	[param0], %rd369;
	.param .b64 param1;
	st.param.b64 	[param1], 0;
	.param .b32 retval0;
	call.uni (retval0), 
	vprintf, 
	(
	param0, 
	param1
	);
	ld.param.b32 	%r317, [retval0];
	} // callseq 79
	mov.u32 	%r385, %r26;
	bra.uni 	$L__BB0_319;
$L__BB0_50:
	setp.gt.s32 	%p47, %r5, 22;
	@%p47 bra 	$L__BB0_56;
	setp.eq.s32 	%p53, %r5, 20;
	@%p53 bra 	$L__BB0_195;
	setp.eq.s32 	%p54, %r5, 21;
	@%p54 bra 	$L__BB0_197;
	setp.eq.s32 	%p55, %r5, 22;
	@%p55 bra 	$L__BB0_54;
	bra.uni 	$L__BB0_170;
$L__BB0_54:
	add.s32 	%r29, %r385, 1;
	ld.global.f32 	%f300, [%rd16];
	mul.wide.s32 	%rd354, %r385, 4;
	add.s64 	%rd355, %rd4, %rd354;
	st.local.f32 	[%rd355+4], %f300;
	setp.lt.s32 	%p234, %r385, 127;
	mov.u32 	%r385, %r29;
	@%p234 bra 	$L__BB0_319;
	mov.u64 	%rd356, $str;
	cvta.global.u64 	%rd357, %rd356;
	{ // callseq 76, 0
	.param .b64 param0;
	st.param.b64 	[param0], %rd357;
	.param .b64 param1;
	st.param.b64 	[param1], 0;
	.param .b32 retval0;
	call.uni (retval0), 
	vprintf, 
	(
	param0, 
	param1
	);
	ld.param.b32 	%r311, [retval0];
	} // callseq 76
	mov.u32 	%r385, %r29;
	bra.uni 	$L__BB0_319;
$L__BB0_56:
	setp.gt.s32 	%p48, %r5, 24;
	@%p48 bra 	$L__BB0_61;
	setp.eq.s32 	%p51, %r5, 23;
	@%p51 bra 	$L__BB0_199;
	setp.eq.s32 	%p52, %r5, 24;
	@%p52 bra 	$L__BB0_59;
	bra.uni 	$L__BB0_170;
$L__BB0_59:
	add.s32 	%r31, %r385, 1;
	ld.global.f32 	%f298, [%rd14];
	mul.wide.s32 	%rd346, %r385, 4;
	add.s64 	%rd347, %rd4, %rd346;
	st.local.f32 	[%rd347+4], %f298;
	setp.lt.s32 	%p232, %r385, 127;
	mov.u32 	%r385, %r31;
	@%p232 bra 	$L__BB0_319;
	mov.u64 	%rd348, $str;
	cvta.global.u64 	%rd349, %rd348;
	{ // callseq 74, 0
	.param .b64 param0;
	st.param.b64 	[param0], %rd349;
	.param .b64 param1;
	st.param.b64 	[param1], 0;
	.param .b32 retval0;
	call.uni (retval0), 
	vprintf, 
	(
	param0, 
	param1
	);
	ld.param.b32 	%r307, [retval0];
	} // callseq 74
	mov.u32 	%r385, %r31;
	bra.uni 	$L__BB0_319;
$L__BB0_61:
	setp.eq.s32 	%p49, %r5, 25;
	@%p49 bra 	$L__BB0_201;
	setp.eq.s32 	%p50, %r5, 26;
	@%p50 bra 	$L__BB0_63;
	bra.uni 	$L__BB0_170;
$L__BB0_63:
	add.s32 	%r33, %r385, 1;
	ld.global.f32 	%f296, [%rd12];
	mul.wide.s32 	%rd338, %r385, 4;
	add.s64 	%rd339, %rd4, %rd338;
	st.local.f32 	[%rd339+4], %f296;
	setp.lt.s32 	%p230, %r385, 127;
	mov.u32 	%r385, %r33;
	@%p230 bra 	$L__BB0_319;
	mov.u64 	%rd340, $str;
	cvta.global.u64 	%rd341, %rd340;
	{ // callseq 72, 0
	.param .b64 param0;
	st.param.b64 	[param0], %rd341;
	.param .b64 param1;
	st.param.b64 	[param1], 0;
	.param .b32 retval0;
	call.uni (retval0), 
	vprintf, 
	(
	param0, 
	param1
	);
	ld.param.b32 	%r303, [retval0];
	} // callseq 72
	mov.u32 	%r385, %r33;
	bra.uni 	$L__BB0_319;
$L__BB0_65:
	setp.gt.s32 	%p8, %r5, 39;
	@%p8 bra 	$L__BB0_114;
	setp.gt.s32 	%p28, %r5, 32;
	@%p28 bra 	$L__BB0_82;
	setp.gt.s32 	%p38, %r5, 29;
	@%p38 bra 	$L__BB0_73;
	setp.eq.s32 	%p42, %r5, 27;
	@%p42 bra 	$L__BB0_203;
	setp.eq.s32 	%p43, %r5, 28;
	@%p43 bra 	$L__BB0_205;
	setp.eq.s32 	%p44, %r5, 29;
	@%p44 bra 	$L__BB0_71;
	bra.uni 	$L__BB0_170;
$L__BB0_71:
	add.s32 	%r36, %r385, 1;
	ld.global.f32 	%f293, [%rd9];
	mul.wide.s32 	%rd326, %r385, 4;
	add.s64 	%rd327, %rd4, %rd326;
	st.local.f32 	[%rd327+4], %f293;
	setp.lt.s32 	%p227, %r385, 127;
	mov.u32 	%r385, %r36;
	@%p227 bra 	$L__BB0_319;
	mov.u64 	%rd328, $str;
	cvta.global.u64 	%rd329, %rd328;
	{ // callseq 69, 0
	.param .b64 param0;
	st.param.b64 	[param0], %rd329;
	.param .b64 param1;
	st.param.b64 	[param1], 0;
	.param .b32 retval0;
	call.uni (retval0), 
	vprintf, 
	(
	param0, 
	param1
	);
	ld.param.b32 	%r297, [retval0];
	} // callseq 69
	mov.u32 	%r385, %r36;
	bra.uni 	$L__BB0_319;
$L__BB0_73:
	setp.eq.s32 	%p39, %r5, 30;
	@%p39 bra 	$L__BB0_207;
	setp.eq.s32 	%p40, %r5, 31;
	@%p40 bra 	$L__BB0_209;
	setp.eq.s32 	%p41, %r5, 32;
	@%p41 bra 	$L__BB0_76;
	bra.uni 	$L__BB0_170;
$L__BB0_76:
	mul.wide.s32 	%rd311, %r385, 4;
	add.s64 	%rd39, %rd4, %rd311;
	ld.local.f32 	%f1, [%rd39];
	setp.gt.s32 	%p222, %r385, -1;
	@%p222 bra 	$L__BB0_78;
	mov.u64 	%rd312, $str$1;
	cvta.global.u64 	%rd313, %rd312;
	{ // callseq 64, 0
	.param .b64 param0;
	st.param.b64 	[param0], %rd313;
	.param .b64 param1;
	st.param.b64 	[param1], 0;
	.param .b32 retval0;
	call.uni (retval0), 
	vprintf, 
	(
	param0, 
	param1
	);
	ld.param.b32 	%r287, [retval0];
	} // callseq 64
$L__BB0_78:
	ld.local.f32 	%f2, [%rd39+-4];
	setp.gt.s32 	%p223, %r385, 0;
	@%p223 bra 	$L__BB0_80;
	mov.u64 	%rd314, $str$1;
	cvta.global.u64 	%rd315, %rd314;
	{ // callseq 65, 0
	.param .b64 param0;
	st.param.b64 	[param0], %rd315;
	.param .b64 param1;
	st.param.b64 	[param1], 0;
	.param .b32 retval0;
	call.uni (retval0), 
	vprintf, 
	(
	param0, 
	param1
	);
	ld.param.b32 	%r289, [retval0];
	} // callseq 65
$L__BB0_80:
	add.s32 	%r39, %r385, -1;
	add.f32 	%f290, %f1, %f2;
	st.local.f32 	[%rd39+-4], %f290;
	setp.lt.s32 	%p224, %r385, 129;
	mov.u32 	%r385, %r39;
	@%p224 bra 	$L__BB0_319;
	mov.u64 	%rd316, $str;
	cvta.global.u64 	%rd317, %rd316;
	{ // callseq 66, 0
	.param .b64 param0;
	st.param.b64 	[param0], %rd317;
	.param .b64 param1;
	st.param.b64 	[param1], 0;
	.param .b32 retval0;
	call.uni (retval0), 
	vprintf, 
	(
	param0, 
	param1
	);
	ld.param.b32 	%r291, [retval0];
	} // callseq 66
	mov.u32 	%r385, %r39;
	bra.uni 	$L__BB0_319;
$L__BB0_82:
	setp.gt.s32 	%p29, %r5, 35;
	@%p29 bra 	$L__BB0_93;
	setp.eq.s32 	%p35, %r5, 33;
	@%p35 bra 	$L__BB0_211;
	setp.eq.s32 	%p36, %r5, 34;
	@%p36 bra 	$L__BB0_217;
	setp.eq.s32 	%p37, %r5, 35;
	@%p37 bra 	$L__BB0_86;
	bra.uni 	$L__BB0_170;
$L__BB0_86:
	mul.wide.s32 	%rd288, %r385, 4;
	add.s64 	%rd42, %rd4, %rd288;
	ld.local.f32 	%f7, [%rd42];
	setp.gt.s32 	%p211, %r385, -1;
	@%p211 bra 	$L__BB0_88;
	mov.u64 	%rd289, $str$1;
	cvta.global.u64 	%rd290, %rd289;
	{ // callseq 54, 0
	.param .b64 param0;
	st.param.b64 	[param0], %rd290;
	.param .b64 param1;
	st.param.b64 	[param1], 0;
	.param .b32 retval0;
	call.uni (retval0), 
	vprintf, 
	(
	param0, 
	param1
	);
	ld.param.b32 	%r266, [retval0];
	} // callseq 54
$L__BB0_88:
	ld.local.f32 	%f8, [%rd42+-4];
	setp.gt.s32 	%p212, %r385, 0;
	@%p212 bra 	$L__BB0_90;
	mov.u64 	%rd291, $str$1;
	cvta.global.u64 	%rd292, %rd291;
	{ // callseq 55, 0
	.param .b64 param0;
	st.param.b64 	[param0], %rd292;
	.param .b64 param1;
	st.param.b64 	[param1], 0;
	.param .b32 retval0;
	call.uni (retval0), 
	vprintf, 
	(
	param0, 
	param1
	);
	ld.param.b32 	%r268, [retval0];
	} // callseq 55
$L__BB0_90:
	add.s32 	%r42, %r385, -1;
	setp.neu.f32 	%p213, %f7, 0f00000000;
	@%p213 bra 	$L__BB0_223;
	mov.b32 	%r272, 1065353216;
	st.local.u32 	[%rd42+-4], %r272;
	setp.lt.s32 	%p215, %r385, 129;
	mov.u32 	%r385, %r42;
	@%p215 bra 	$L__BB0_319;
	mov.u64 	%rd295, $str;
	cvta.global.u64 	%rd296, %rd295;
	{ // callseq 57, 0
	.param .b64 param0;
	st.param.b64 	[param0], %rd296;
	.param .b64 param1;
	st.param.b64 	[param1], 0;
	.param .b32 retval0;
	call.uni (retval0), 
	vprintf, 
	(
	param0, 
	param1
	);
	ld.param.b32 	%r273, [retval0];
	} // callseq 57
	mov.u32 	%r385, %r42;
	bra.uni 	$L__BB0_319;
$L__BB0_93:
	setp.gt.s32 	%p30, %r5, 37;
	@%p30 bra 	$L__BB0_101;
	setp.eq.s32 	%p33, %r5, 36;
	@%p33 bra 	$L__BB0_225;
	setp.eq.s32 	%p34, %r5, 37;
	@%p34 bra 	$L__BB0_96;
	bra.uni 	$L__BB0_170;
$L__BB0_96:
	mul.wide.s32 	%rd267, %r385, 4;
	add.s64 	%rd44, %rd4, %rd267;
	ld.local.f32 	%f10, [%rd44];
	setp.gt.s32 	%p199, %r385, -1;
	@%p199 bra 	$L__BB0_98;
	mov.u64 	%rd268, $str$1;
	cvta.global.u64 	%rd269, %rd268;
	{ // callseq 50, 0
	.param .b64 param0;
	st.param.b64 	[param0], %rd269;
	.param .b64 param1;
	st.param.b64 	[param1], 0;
	.param .b32 retval0;
	call.uni (retval0), 
	vprintf, 
	(
	param0, 
	param1
	);
	ld.param.b32 	%r237, [retval0];
	} // callseq 50
$L__BB0_98:
	mul.f32 	%f265, %f10, 0f3F22F983;
	cvt.rni.s32.f32 	%r378, %f265;
	cvt.rn.f32.s32 	%f266, %r378;
	fma.rn.f32 	%f267, %f266, 0fBFC90FDA, %f10;
	fma.rn.f32 	%f268, %f266, 0fB3A22168, %f267;
	fma.rn.f32 	%f331, %f266, 0fA7C234C5, %f268;
	abs.f32 	%f12, %f10;
	setp.ltu.f32 	%p200, %f12, 0f47CE4780;
	@%p200 bra 	$L__BB0_234;
	setp.neu.f32 	%p201, %f12, 0f7F800000;
	@%p201 bra 	$L__BB0_229;
	mov.f32 	%f271, 0f00000000;
	mul.rn.f32 	%f331, %f10, %f271;
	mov.b32 	%r378, 0;
	bra.uni 	$L__BB0_234;
$L__BB0_101:
	setp.eq.s32 	%p31, %r5, 38;
	@%p31 bra 	$L__BB0_236;
	setp.eq.s32 	%p32, %r5, 39;
	@%p32 bra 	$L__BB0_103;
	bra.uni 	$L__BB0_170;
$L__BB0_103:
	mul.wide.s32 	%rd238, %r385, 4;
	add.s64 	%rd52, %rd4, %rd238;
	ld.local.f32 	%f22, [%rd52];
	setp.gt.s32 	%p182, %r385, -1;
	@%p182 bra 	$L__BB0_105;
	mov.u64 	%rd239, $str$1;
	cvta.global.u64 	%rd240, %rd239;
	{ // callseq 42, 0
	.param .b64 param0;
	st.param.b64 	[param0], %rd240;
	.param .b64 param1;
	st.param.b64 	[param1], 0;
	.param .b32 retval0;
	call.uni (retval0), 
	vprintf, 
	(
	param0, 
	param1
	);
	ld.param.b32 	%r199, [retval0];
	} // callseq 42
$L__BB0_105:
	ld.local.f32 	%f23, [%rd52+-4];
	setp.gt.s32 	%p183, %r385, 0;
	@%p183 bra 	$L__BB0_107;
	mov.u64 	%rd241, $str$1;
	cvta.global.u64 	%rd242, %rd241;
	{ // callseq 43, 0
	.param .b64 param0;
	st.param.b64 	[param0], %rd242;
	.param .b64 param1;
	st.param.b64 	[param1], 0;
	.param .b32 retval0;
	call.uni (retval0), 
	vprintf, 
	(
	param0, 
	param1
	);
	ld.param.b32 	%r201, [retval0];
	} // callseq 43
$L__BB0_107:
	ld.local.f32 	%f24, [%rd52+-8];
	setp.gt.s32 	%p184, %r385, 1;
	@%p184 bra 	$L__BB0_109;
	mov.u64 	%rd243, $str$1;
	cvta.global.u64 	%rd244, %rd243;
	{ // callseq 44, 0
	.param .b64 param0;
	st.param.b64 	[param0], %rd244;
	.param .b64 param1;
	st.param.b64 	[param1], 0;
	.param .b32 retval0;
	call.uni (retval0), 
	vprintf, 
	(
	param0, 
	param1
	);
	ld.param.b32 	%r203, [retval0];
	} // callseq 44
$L__BB0_109:
	ld.local.f32 	%f25, [%rd52+-12];
	setp.gt.s32 	%p185, %r385, 2;
	@%p185 bra 	$L__BB0_111;
	mov.u64 	%rd245, $str$1;
	cvta.global.u64 	%rd246, %rd245;
	{ // callseq 45, 0
	.param .b64 param0;
	st.param.b64 	[param0], %rd246;
	.param .b64 param1;
	st.param.b64 	[param1], 0;
	.param .b32 retval0;
	call.uni (retval0), 
	vprintf, 
	(
	param0, 
	param1
	);
	ld.param.b32 	%r205, [retval0];
	} // callseq 45
$L__BB0_111:
	add.s32 	%r71, %r385, -3;
	setp.gtu.f32 	%p186, %f22, %f23;
	@%p186 bra 	$L__BB0_248;
	st.local.f32 	[%rd52+-12], %f24;
	setp.lt.s32 	%p187, %r385, 131;
	mov.u32 	%r385, %r71;
	@%p187 bra 	$L__BB0_319;
	mov.u64 	%rd247, $str;
	cvta.global.u64 	%rd248, %rd247;
	{ // callseq 46, 0
	.param .b64 param0;
	st.param.b64 	[param0], %rd248;
	.param .b64 param1;
	st.param.b64 	[param1], 0;
	.param .b32 retval0;
	call.uni (retval0), 
	vprintf, 
	(
	param0, 
	param1
	);
	ld.param.b32 	%r207, [retval0];
	} // callseq 46
	mov.u32 	%r385, %r71;
	bra.uni 	$L__BB0_319;
$L__BB0_114:
	setp.gt.s32 	%p9, %r5, 46;
	@%p9 bra 	$L__BB0_143;
	setp.gt.s32 	%p19, %r5, 42;
	@%p19 bra 	$L__BB0_125;
	setp.eq.s32 	%p25, %r5, 40;
	@%p25 bra 	$L__BB0_250;
	setp.eq.s32 	%p26, %r5, 41;
	@%p26 bra 	$L__BB0_254;
	setp.eq.s32 	%p27, %r5, 42;
	@%p27 bra 	$L__BB0_119;
	bra.uni 	$L__BB0_170;
$L__BB0_119:
	mul.wide.s32 	%rd221, %r385, 4;
	add.s64 	%rd55, %rd4, %rd221;
	ld.local.f32 	%f28, [%rd55];
	setp.gt.s32 	%p175, %r385, -1;
	@%p175 bra 	$L__BB0_121;
	mov.u64 	%rd222, $str$1;
	cvta.global.u64 	%rd223, %rd222;
	{ // callseq 35, 0
	.param .b64 param0;
	st.param.b64 	[param0], %rd223;
	.param .b64 param1;
	st.param.b64 	[param1], 0;
	.param .b32 retval0;
	call.uni (retval0), 
	vprintf, 
	(
	param0, 
	param1
	);
	ld.param.b32 	%r185, [retval0];
	} // callseq 35
$L__BB0_121:
	ld.local.f32 	%f29, [%rd55+-4];
	setp.gt.s32 	%p176, %r385, 0;
	@%p176 bra 	$L__BB0_123;
	mov.u64 	%rd224, $str$1;
	cvta.global.u64 	%rd225, %rd224;
	{ // callseq 36, 0
	.param .b64 param0;
	st.param.b64 	[param0], %rd225;
	.param .b64 param1;
	st.param.b64 	[param1], 0;
	.param .b32 retval0;
	call.uni (retval0), 
	vprintf, 
	(
	param0, 
	param1
	);
	ld.param.b32 	%r187, [retval0];
	} // callseq 36
$L__BB0_123:
	add.s32 	%r72, %r385, -1;
	add.f32 	%f238, %f28, %f29;
	mul.f32 	%f239, %f238, 0f3F000000;
	st.local.f32 	[%rd55+-4], %f239;
	setp.lt.s32 	%p177, %r385, 129;
	mov.u32 	%r385, %r72;
	@%p177 bra 	$L__BB0_319;
	mov.u64 	%rd226, $str;
	cvta.global.u64 	%rd227, %rd226;
	{ // callseq 37, 0
	.param .b64 param0;
	st.param.b64 	[param0], %rd227;
	.param .b64 param1;
	st.param.b64 	[param1], 0;
	.param .b32 retval0;
	call.uni (retval0), 
	vprintf, 
	(
	param0, 
	param1
	);
	ld.param.b32 	%r189, [retval0];
	} // callseq 37
	mov.u32 	%r385, %r72;
	bra.uni 	$L__BB0_319;
$L__BB0_125:
	setp.gt.s32 	%p20, %r5, 44;
	@%p20 bra 	$L__BB0_135;
	setp.eq.s32 	%p23, %r5, 43;
	@%p23 bra 	$L__BB0_258;
	setp.eq.s32 	%p24, %r5, 44;
	@%p24 bra 	$L__BB0_128;
	bra.uni 	$L__BB0_170;
$L__BB0_128:
	mul.wide.s32 	%rd211, %r385, 4;
	add.s64 	%rd57, %rd4, %rd211;
	ld.local.f32 	%f33, [%rd57];
	setp.gt.s32 	%p154, %r385, -1;
	@%p154 bra 	$L__BB0_130;
	mov.u64 	%rd212, $str$1;
	cvta.global.u64 	%rd213, %rd212;
	{ // callseq 31, 0
	.param .b64 param0;
	st.param.b64 	[param0], %rd213;
	.param .b64 param1;
	st.param.b64 	[param1], 0;
	.param .b32 retval0;
	call.uni (retval0), 
	vprintf, 
	(
	param0, 
	param1
	);
	ld.param.b32 	%r167, [retval0];
	} // callseq 31
$L__BB0_130:
	abs.f32 	%f336, %f33;
	setp.lt.f32 	%p155, %f336, 0f41200000;
	@%p155 bra 	$L__BB0_270;
	setp.gtu.f32 	%p156, %f336, 0f4CA00000;
	@%p156 bra 	$L__BB0_267;
	mov.f32 	%f183, 0f41200000;
	div.approx.f32 	%f184, %f336, %f183;
	cvt.rzi.f32.f32 	%f334, %f184;
	fma.rn.f32 	%f36, %f334, 0fC1200000, %f336;
	mov.b32 	%r73, %f36;
	setp.lt.u32 	%p157, %r73, 1092616192;
	@%p157 bra 	$L__BB0_266;
	setp.lt.u32 	%p158, %r73, -2147483647;
	@%p158 bra 	$L__BB0_264;
	add.f32 	%f188, %f334, 0fBF800000;
	setp.lt.f32 	%p161, %f36, 0fC1200000;
	add.f32 	%f189, %f188, 0fBF800000;
	selp.f32 	%f334, %f189, %f188, %p161;
	bra.uni 	$L__BB0_266;
$L__BB0_135:
	setp.eq.s32 	%p21, %r5, 45;
	@%p21 bra 	$L__BB0_272;
	setp.eq.s32 	%p22, %r5, 46;
	@%p22 bra 	$L__BB0_137;
	bra.uni 	$L__BB0_170;
$L__BB0_137:
	mul.wide.s32 	%rd197, %r385, 4;
	add.s64 	%rd59, %rd4, %rd197;
	ld.local.f32 	%f49, [%rd59];
	setp.gt.s32 	%p148, %r385, -1;
	@%p148 bra 	$L__BB0_139;
	mov.u64 	%rd198, $str$1;
	cvta.global.u64 	%rd199, %rd198;
	{ // callseq 25, 0
	.param .b64 param0;
	st.param.b64 	[param0], %rd199;
	.param .b64 param1;
	st.param.b64 	[param1], 0;
	.param .b32 retval0;
	call.uni (retval0), 
	vprintf, 
	(
	param0, 
	param1
	);
	ld.param.b32 	%r155, [retval0];
	} // callseq 25
$L__BB0_139:
	ld.local.f32 	%f50, [%rd59+-4];
	setp.gt.s32 	%p149, %r385, 0;
	@%p149 bra 	$L__BB0_141;
	mov.u64 	%rd200, $str$1;
	cvta.global.u64 	%rd201, %rd200;
	{ // callseq 26, 0
	.param .b64 param0;
	st.param.b64 	[param0], %rd201;
	.param .b64 param1;
	st.param.b64 	[param1], 0;
	.param .b32 retval0;
	call.uni (retval0), 
	vprintf, 
	(
	param0, 
	param1
	);
	ld.param.b32 	%r157, [retval0];
	} // callseq 26
$L__BB0_141:
	add.s32 	%r82, %r385, -1;
	max.f32 	%f181, %f49, %f50;
	st.local.f32 	[%rd59+-4], %f181;
	setp.lt.s32 	%p150, %r385, 129;
	mov.u32 	%r385, %r82;
	@%p150 bra 	$L__BB0_319;
	mov.u64 	%rd202, $str;
	cvta.global.u64 	%rd203, %rd202;
	{ // callseq 27, 0
	.param .b64 param0;
	st.param.b64 	[param0], %rd203;
	.param .b64 param1;
	st.param.b64 	[param1], 0;
	.param .b32 retval0;
	call.uni (retval0), 
	vprintf, 
	(
	param0, 
	param1
	);
	ld.param.b32 	%r159, [retval0];
	} // callseq 27
	mov.u32 	%r385, %r82;
	bra.uni 	$L__BB0_319;
$L__BB0_143:
	setp.gt.s32 	%p10, %r5, 49;
	@%p10 bra 	$L__BB0_155;
	setp.eq.s32 	%p16, %r5, 47;
	@%p16 bra 	$L__BB0_278;
	setp.eq.s32 	%p17, %r5, 48;
	@%p17 bra 	$L__BB0_284;
	setp.eq.s32 	%p18, %r5, 49;
	@%p18 bra 	$L__BB0_147;
	bra.uni 	$L__BB0_170;
$L__BB0_147:
	mul.wide.s32 	%rd174, %r385, 4;
	add.s64 	%rd62, %rd4, %rd174;
	ld.local.f32 	%f56, [%rd62];
	setp.gt.s32 	%p124, %r385, -1;
	@%p124 bra 	$L__BB0_149;
	mov.u64 	%rd175, $str$1;
	cvta.global.u64 	%rd176, %rd175;
	{ // callseq 15, 0
	.param .b64 param0;
	st.param.b64 	[param0], %rd176;
	.param .b64 param1;
	st.param.b64 	[param1], 0;
	.param .b32 retval0;
	call.uni (retval0), 
	vprintf, 
	(
	param0, 
	param1
	);
	ld.param.b32 	%r133, [retval0];
	} // callseq 15
$L__BB0_149:
	ld.local.f32 	%f57, [%rd62+-4];
	setp.gt.s32 	%p125, %r385, 0;
	@%p125 bra 	$L__BB0_151;
	mov.u64 	%rd177, $str$1;
	cvta.global.u64 	%rd178, %rd177;
	{ // callseq 16, 0
	.param .b64 param0;
	st.param.b64 	[param0], %rd178;
	.param .b64 param1;
	st.param.b64 	[param1], 0;
	.param .b32 retval0;
	call.uni (retval0), 
	vprintf, 
	(
	param0, 
	param1
	);
	ld.param.b32 	%r135, [retval0];
	} // callseq 16
$L__BB0_151:
	ld.local.f32 	%f58, [%rd62+-8];
	setp.gt.s32 	%p126, %r385, 1;
	@%p126 bra 	$L__BB0_153;
	mov.u64 	%rd179, $str$1;
	cvta.global.u64 	%rd180, %rd179;
	{ // callseq 17, 0
	.param .b64 param0;
	st.param.b64 	[param0], %rd180;
	.param .b64 param1;
	st.param.b64 	[param1], 0;
	.param .b32 retval0;
	call.uni (retval0), 
	vprintf, 
	(
	param0, 
	param1
	);
	ld.param.b32 	%r137, [retval0];
	} // callseq 17
$L__BB0_153:
	add.s32 	%r85, %r385, -2;
	setp.lt.f32 	%p127, %f58, 0f00000000;
	selp.f32 	%f140, 0f00000000, %f58, %p127;
	setp.gt.f32 	%p128, %f140, 0f3F800000;
	selp.f32 	%f141, 0f3F800000, %f140, %p128;
	setp.lt.f32 	%p129, %f57, 0f00000000;
	selp.f32 	%f142, 0f00000000, %f57, %p129;
	setp.gt.f32 	%p130, %f142, 0f3F800000;
	selp.f32 	%f143, 0f3F800000, %f142, %p130;
	abs.f32 	%f144, %f56;
	setp.eq.f32 	%p131, %f144, 0f00000000;
	selp.f32 	%f145, 0f3DCCCCCD, %f144, %p131;
	cvt.f64.f32 	%fd10, %f145;
	setp.gt.f64 	%p132, %fd10, 0d3FB999999999999A;
	mov.f32 	%f146, 0f3DCCCCCD;
	div.rn.f32 	%f147, %f146, %f145;
	selp.f32 	%f148, %f147, %f145, %p132;
	mul.f32 	%f149, %f141, 0f437F0000;
	mul.f32 	%f150, %f143, 0f437F0000;
	setp.eq.f32 	%p133, %f150, 0f00000000;
	mov.f32 	%f151, 0f437F0000;
	sub.f32 	%f152, %f151, %f149;
	div.rn.f32 	%f153, %f151, %f150;
	mul.f32 	%f154, %f153, 0f437E0000;
	div.rn.f32 	%f155, %f154, 0f437F0000;
	add.f32 	%f156, %f155, 0f3F800000;
	selp.f32 	%f157, 0f437F0000, %f156, %p133;
	mul.f32 	%f158, %f157, %f152;
	sub.f32 	%f159, %f151, %f158;
	mov.f32 	%f160, 0f3F800000;
	sub.f32 	%f161, %f160, %f148;
	mul.f32 	%f162, %f148, %f159;
	fma.rn.f32 	%f163, %f161, %f149, %f162;
	setp.gt.f32 	%p134, %f163, 0f437F0000;
	selp.f32 	%f164, 0f437F0000, %f163, %p134;
	div.rn.f32 	%f165, %f164, 0f437F0000;
	st.local.f32 	[%rd62+-8], %f165;
	setp.lt.s32 	%p135, %r385, 130;
	mov.u32 	%r385, %r85;
	@%p135 bra 	$L__BB0_319;
	mov.u64 	%rd181, $str;
	cvta.global.u64 	%rd182, %rd181;
	{ // callseq 18, 0
	.param .b64 param0;
	st.param.b64 	[param0], %rd182;
	.param .b64 param1;
	st.param.b64 	[param1], 0;
	.param .b32 retval0;
	call.uni (retval0), 
	vprintf, 
	(
	param0, 
	param1
	);
	ld.param.b32 	%r139, [retval0];
	} // callseq 18
	mov.u32 	%r385, %r85;
	bra.uni 	$L__BB0_319;
$L__BB0_155:
	setp.gt.s32 	%p11, %r5, 51;
	@%p11 bra 	$L__BB0_168;
	setp.eq.s32 	%p14, %r5, 50;
	@%p14 bra 	$L__BB0_290;
	setp.eq.s32 	%p15, %r5, 51;
	@%p15 bra 	$L__BB0_158;
	bra.uni 	$L__BB0_170;
$L__BB0_158:
	mul.wide.s32 	%rd156, %r385, 4;
	add.s64 	%rd64, %rd4, %rd156;
	ld.local.f32 	%f67, [%rd64];
	setp.gt.s32 	%p102, %r385, -1;
	@%p102 bra 	$L__BB0_160;
	mov.u64 	%rd157, $str$1;
	cvta.global.u64 	%rd158, %rd157;
	{ // callseq 7, 0
	.param .b64 param0;
	st.param.b64 	[param0], %rd158;
	.param .b64 param1;
	st.param.b64 	[param1], 0;
	.param .b32 retval0;
	call.uni (retval0), 
	vprintf, 
	(
	param0, 
	param1
	);
	ld.param.b32 	%r117, [retval0];
	} // callseq 7
$L__BB0_160:
	ld.local.f32 	%f68, [%rd64+-4];
	setp.gt.s32 	%p103, %r385, 0;
	@%p103 bra 	$L__BB0_162;
	mov.u64 	%rd159, $str$1;
	cvta.global.u64 	%rd160, %rd159;
	{ // callseq 8, 0
	.param .b64 param0;
	st.param.b64 	[param0], %rd160;
	.param .b64 param1;
	st.param.b64 	[param1], 0;
	.param .b32 retval0;
	call.uni (retval0), 
	vprintf, 
	(
	param0, 
	param1
	);
	ld.param.b32 	%r119, [retval0];
	} // callseq 8
$L__BB0_162:
	ld.local.f32 	%f69, [%rd64+-8];
	setp.gt.s32 	%p104, %r385, 1;
	@%p104 bra 	$L__BB0_164;
	mov.u64 	%rd161, $str$1;
	cvta.global.u64 	%rd162, %rd161;
	{ // callseq 9, 0
	.param .b64 param0;
	st.param.b64 	[param0], %rd162;
	.param .b64 param1;
	st.param.b64 	[param1], 0;
	.param .b32 retval0;
	call.uni (retval0), 
	vprintf, 
	(
	param0, 
	param1
	);
	ld.param.b32 	%r121, [retval0];
	} // callseq 9
$L__BB0_164:
	setp.lt.f32 	%p105, %f69, 0f00000000;
	selp.f32 	%f70, 0f00000000, %f69, %p105;
	setp.lt.f32 	%p106, %f68, 0f00000000;
	selp.f32 	%f71, 0f00000000, %f68, %p106;
	abs.f32 	%f118, %f67;
	setp.eq.f32 	%p107, %f118, 0f00000000;
	selp.f32 	%f338, 0f3DCCCCCD, %f118, %p107;
	cvt.f64.f32 	%fd2, %f338;
	setp.leu.f64 	%p108, %fd2, 0d3FB999999999999A;
	@%p108 bra 	$L__BB0_166;
	mov.f64 	%fd6, 0d3FB999999999999A;
	div.rn.f64 	%fd7, %fd6, %fd2;
	cvt.rn.f32.f64 	%f338, %fd7;
$L__BB0_166:
	add.s32 	%r87, %r385, -2;
	setp.gt.f32 	%p109, %f70, 0f3F800000;
	selp.f32 	%f119, 0f3F800000, %f70, %p109;
	mul.f32 	%f120, %f119, 0f437F0000;
	setp.gt.f32 	%p110, %f71, 0f3F800000;
	selp.f32 	%f121, 0f3F800000, %f71, %p110;
	mul.f32 	%f122, %f121, 0f437F0000;
	mov.f32 	%f123, 0f3F800000;
	sub.f32 	%f124, %f123, %f338;
	mul.f32 	%f125, %f120, %f124;
	fma.rn.f32 	%f126, %f122, %f338, %f125;
	setp.gt.f32 	%p111, %f126, 0f437F0000;
	selp.f32 	%f127, 0f437F0000, %f126, %p111;
	div.rn.f32 	%f128, %f127, 0f437F0000;
	st.local.f32 	[%rd64+-8], %f128;
	setp.lt.s32 	%p112, %r385, 130;
	mov.u32 	%r385, %r87;
	@%p112 bra 	$L__BB0_319;
	mov.u64 	%rd163, $str;
	cvta.global.u64 	%rd164, %rd163;
	{ // callseq 10, 0
	.param .b64 param0;
	st.param.b64 	[param0], %rd164;
	.param .b64 param1;
	st.param.b64 	[param1], 0;
	.param .b32 retval0;
	call.uni (retval0), 
	vprintf, 
	(
	param0, 
	param1
	);
	ld.param.b32 	%r123, [retval0];
	} // callseq 10
	mov.u32 	%r385, %r87;
	bra.uni 	$L__BB0_319;
$L__BB0_168:
	setp.eq.s32 	%p12, %r5, 52;
	@%p12 bra 	$L__BB0_300;
	setp.eq.s32 	%p13, %r5, 53;
	@%p13 bra 	$L__BB0_310;
$L__BB0_170:
	mov.u64 	%rd442, $str$2;
	cvta.global.u64 	%rd443, %rd442;
	{ // callseq 98, 0
	.param .b64 param0;
	st.param.b64 	[param0], %rd443;
	.param .b64 param1;
	st.param.b64 	[param1], 0;
	.param .b32 retval0;
	call.uni (retval0), 
	vprintf, 
	(
	param0, 
	param1
	);
	ld.param.b32 	%r357, [retval0];
	} // callseq 98
	bra.uni 	$L__BB0_319;
$L__BB0_171:
	add.s32 	%r8, %r385, 1;
	ld.global.u32 	%r354, [%rd36];
	cvt.rn.f32.s32 	%f327, %r354;
	mul.wide.s32 	%rd438, %r385, 4;
	add.s64 	%rd439, %rd4, %rd438;
	st.local.f32 	[%rd439+4], %f327;
	setp.lt.s32 	%p255, %r385, 127;
	mov.u32 	%r385, %r8;
	@%p255 bra 	$L__BB0_319;
	mov.u64 	%rd440, $str;
	cvta.global.u64 	%rd441, %rd440;
	{ // callseq 97, 0
	.param .b64 param0;
	st.param.b64 	[param0], %rd441;
	.param .b64 param1;
	st.param.b64 	[param1], 0;
	.param .b32 retval0;
	call.uni (retval0), 
	vprintf, 
	(
	param0, 
	param1
	);
	ld.param.b32 	%r355, [retval0];
	} // callseq 97
	mov.u32 	%r385, %r8;
	bra.uni 	$L__BB0_319;
$L__BB0_173:
	add.s32 	%r9, %r385, 1;
	ld.global.u32 	%r351, [%rd35];
	cvt.rn.f32.s32 	%f326, %r351;
	mul.wide.s32 	%rd434, %r385, 4;
	add.s64 	%rd435, %rd4, %rd434;
	st.local.f32 	[%rd435+4], %f326;
	setp.lt.s32 	%p254, %r385, 127;
	mov.u32 	%r385, %r9;
	@%p254 bra 	$L__BB0_319;
	mov.u64 	%rd436, $str;
	cvta.global.u64 	%rd437, %rd436;
	{ // callseq 96, 0
	.param .b64 param0;
	st.param.b64 	[param0], %rd437;
	.param .b64 param1;
	st.param.b64 	[param1], 0;
	.param .b32 retval0;
	call.uni (retval0), 
	vprintf, 
	(
	param0, 
	param1
	);
	ld.param.b32 	%r352, [retval0];
	} // callseq 96
	mov.u32 	%r385, %r9;
	bra.uni 	$L__BB0_319;
$L__BB0_175:
	add.s32 	%r11, %r385, 1;
	ld.global.f32 	%f322, [%rd33];
	div.rn.f32 	%f323, %f322, 0f437F0000;
	mul.wide.s32 	%rd426, %r385, 4;
	add.s64 	%rd427, %rd4, %rd426;
	st.local.f32 	[%rd427+4], %f323;
	setp.lt.s32 	%p252, %r385, 127;
	mov.u32 	%r385, %r11;
	@%p252 bra 	$L__BB0_319;
	mov.u64 	%rd428, $str;
	cvta.global.u64 	%rd429, %rd428;
	{ // callseq 94, 0
	.param .b64 param0;
	st.param.b64 	[param0], %rd429;
	.param .b64 param1;
	st.param.b64 	[param1], 0;
	.param .b32 retval0;
	call.uni (retval0), 
	vprintf, 
	(
	param0, 
	param1
	);
	ld.param.b32 	%r347, [retval0];
	} // callseq 94
	mov.u32 	%r385, %r11;
	bra.uni 	$L__BB0_319;
$L__BB0_177:
	add.s32 	%r12, %r385, 1;
	ld.global.f32 	%f320, [%rd32];
	div.rn.f32 	%f321, %f320, 0f437F0000;
	mul.wide.s32 	%rd422, %r385, 4;
	add.s64 	%rd423, %rd4, %rd422;
	st.local.f32 	[%rd423+4], %f321;
	setp.lt.s32 	%p251, %r385, 127;
	mov.u32 	%r385, %r12;
	@%p251 bra 	$L__BB0_319;
	mov.u64 	%rd424, $str;
	cvta.global.u64 	%rd425, %rd424;
	{ // callseq 93, 0
	.param .b64 param0;
	st.param.b64 	[param0], %rd425;
	.param .b64 param1;
	st.param.b64 	[param1], 0;
	.param .b32 retval0;
	call.uni (retval0), 
	vprintf, 
	(
	param0, 
	param1
	);
	ld.param.b32 	%r345, [retval0];
	} // callseq 93
	mov.u32 	%r385, %r12;
	bra.uni 	$L__BB0_319;
$L__BB0_179:
	add.s32 	%r14, %r385, 1;
	ld.global.f32 	%f316, [%rd30];
	div.rn.f32 	%f317, %f316, 0f437F0000;
	mul.wide.s32 	%rd414, %r385, 4;
	add.s64 	%rd415, %rd4, %rd414;
	st.local.f32 	[%rd415+4], %f317;
	setp.lt.s32 	%p249, %r385, 127;
	mov.u32 	%r385, %r14;
	@%p249 bra 	$L__BB0_319;
	mov.u64 	%rd416, $str;
	cvta.global.u64 	%rd417, %rd416;
	{ // callseq 91, 0
	.param .b64 param0;
	st.param.b64 	[param0], %rd417;
	.param .b64 param1;
	st.param.b64 	[param1], 0;
	.param .b32 retval0;
	call.uni (retval0), 
	vprintf, 
	(
	param0, 
	param1
	);
	ld.param.b32 	%r341, [retval0];
	} // callseq 91
	mov.u32 	%r385, %r14;
	bra.uni 	$L__BB0_319;
$L__BB0_181:
	add.s32 	%r15, %r385, 1;
	ld.global.f32 	%f314, [%rd29];
	div.rn.f32 	%f315, %f314, 0f437F0000;
	mul.wide.s32 	%rd410, %r385, 4;
	add.s64 	%rd411, %rd4, %rd410;
	st.local.f32 	[%rd411+4], %f315;
	setp.lt.s32 	%p248, %r385, 127;
	mov.u32 	%r385, %r15;
	@%p248 bra 	$L__BB0_319;
	mov.u64 	%rd412, $str;
	cvta.global.u64 	%rd413, %rd412;
	{ // callseq 90, 0
	.param .b64 param0;
	st.param.b64 	[param0], %rd413;
	.param .b64 param1;
	st.param.b64 	[param1], 0;
	.param .b32 retval0;
	call.uni (retval0), 
	vprintf, 
	(
	param0, 
	param1
	);
	ld.param.b32 	%r339, [retval0];
	} // callseq 90
	mov.u32 	%r385, %r15;
	bra.uni 	$L__BB0_319;
$L__BB0_183:
	add.s32 	%r17, %r385, 1;
	ld.global.f32 	%f312, [%rd28];
	mul.wide.s32 	%rd402, %r385, 4;
	add.s64 	%rd403, %rd4, %rd402;
	st.local.f32 	[%rd403+4], %f312;
	setp.lt.s32 	%p246, %r385, 127;
	mov.u32 	%r385, %r17;
	@%p246 bra 	$L__BB0_319;
	mov.u64 	%rd404, $str;
	cvta.global.u64 	%rd405, %rd404;
	{ // callseq 88, 0
	.param .b64 param0;
	st.param.b64 	[param0], %rd405;
	.param .b64 param1;
	st.param.b64 	[param1], 0;
	.param .b32 retval0;
	call.uni (retval0), 
	vprintf, 
	(
	param0, 
	param1
	);
	ld.param.b32 	%r335, [retval0];
	} // callseq 88
	mov.u32 	%r385, %r17;
	bra.uni 	$L__BB0_319;
$L__BB0_185:
	add.s32 	%r19, %r385, 1;
	ld.global.f32 	%f310, [%rd26];
	mul.wide.s32 	%rd394, %r385, 4;
	add.s64 	%rd395, %rd4, %rd394;
	st.local.f32 	[%rd395+4], %f310;
	setp.lt.s32 	%p244, %r385, 127;
	mov.u32 	%r385, %r19;
	@%p244 bra 	$L__BB0_319;
	mov.u64 	%rd396, $str;
	cvta.global.u64 	%rd397, %rd396;
	{ // callseq 86, 0
	.param .b64 param0;
	st.param.b64 	[param0], %rd397;
	.param .b64 param1;
	st.param.b64 	[param1], 0;
	.param .b32 retval0;
	call.uni (retval0), 
	vprintf, 
	(
	param0, 
	param1
	);
	ld.param.b32 	%r331, [retval0];
	} // callseq 86
	mov.u32 	%r385, %r19;
	bra.uni 	$L__BB0_319;
$L__BB0_187:
	add.s32 	%r21, %r385, 1;
	ld.global.f32 	%f308, [%rd24];
	mul.wide.s32 	%rd386, %r385, 4;
	add.s64 	%rd387, %rd4, %rd386;
	st.local.f32 	[%rd387+4], %f308;
	setp.lt.s32 	%p242, %r385, 127;
	mov.u32 	%r385, %r21;
	@%p242 bra 	$L__BB0_319;
	mov.u64 	%rd388, $str;
	cvta.global.u64 	%rd389, %rd388;
	{ // callseq 84, 0
	.param .b64 param0;
	st.param.b64 	[param0], %rd389;
	.param .b64 param1;
	st.param.b64 	[param1], 0;
	.param .b32 retval0;
	call.uni (retval0), 
	vprintf, 
	(
	param0, 
	param1
	);
	ld.param.b32 	%r327, [retval0];
	} // callseq 84
	mov.u32 	%r385, %r21;
	bra.uni 	$L__BB0_319;
$L__BB0_189:
	add.s32 	%r22, %r385, 1;
	ld.global.f32 	%f307, [%rd23];
	mul.wide.s32 	%rd382, %r385, 4;
	add.s64 	%rd383, %rd4, %rd382;
	st.local.f32 	[%rd383+4], %f307;
	setp.lt.s32 	%p241, %r385, 127;
	mov.u32 	%r385, %r22;
	@%p241 bra 	$L__BB0_319;
	mov.u64 	%rd384, $str;
	cvta.global.u64 	%rd385, %rd384;
	{ // callseq 83, 0
	.param .b64 param0;
	st.param.b64 	[param0], %rd385;
	.param .b64 param1;
	st.param.b64 	[param1], 0;
	.param .b32 retval0;
	call.uni (retval0), 
	vprintf, 
	(
	param0, 
	param1
	);
	ld.param.b32 	%r325, [retval0];
	} // callseq 83
	mov.u32 	%r385, %r22;
	bra.uni 	$L__BB0_319;
$L__BB0_191:
	add.s32 	%r24, %r385, 1;
	ld.global.f32 	%f305, [%rd21];
	mul.wide.s32 	%rd374, %r385, 4;
	add.s64 	%rd375, %rd4, %rd374;
	st.local.f32 	[%rd375+4], %f305;
	setp.lt.s32 	%p239, %r385, 127;
	mov.u32 	%r385, %r24;
	@%p239 bra 	$L__BB0_319;
	mov.u64 	%rd376, $str;
	cvta.global.u64 	%rd377, %rd376;
	{ // callseq 81, 0
	.param .b64 param0;
	st.param.b64 	[param0], %rd377;
	.param .b64 param1;
	st.param.b64 	[param1], 0;
	.param .b32 retval0;
	call.uni (retval0), 
	vprintf, 
	(
	param0, 
	param1
	);
	ld.param.b32 	%r321, [retval0];
	} // callseq 81
	mov.u32 	%r385, %r24;
	bra.uni 	$L__BB0_319;
$L__BB0_193:
	add.s32 	%r25, %r385, 1;
	ld.global.f32 	%f304, [%rd20];
	mul.wide.s32 	%rd370, %r385, 4;
	add.s64 	%rd371, %rd4, %rd370;
	st.local.f32 	[%rd371+4], %f304;
	setp.lt.s32 	%p238, %r385, 127;
	mov.u32 	%r385, %r25;
	@%p238 bra 	$L__BB0_319;
	mov.u64 	%rd372, $str;
	cvta.global.u64 	%rd373, %rd372;
	{ // callseq 80, 0
	.param .b64 param0;
	st.param.b64 	[param0], %rd373;
	.param .b64 param1;
	st.param.b64 	[param1], 0;
	.param .b32 retval0;
	call.uni (retval0), 
	vprintf, 
	(
	param0, 
	param1
	);
	ld.param.b32 	%r319, [retval0];
	} // callseq 80
	mov.u32 	%r385, %r25;
	bra.uni 	$L__BB0_319;
$L__BB0_195:
	add.s32 	%r27, %r385, 1;
	ld.global.f32 	%f302, [%rd18];
	mul.wide.s32 	%rd362, %r385, 4;
	add.s64 	%rd363, %rd4, %rd362;
	st.local.f32 	[%rd363+4], %f302;
	setp.lt.s32 	%p236, %r385, 127;
	mov.u32 	%r385, %r27;
	@%p236 bra 	$L__BB0_319;
	mov.u64 	%rd364, $str;
	cvta.global.u64 	%rd365, %rd364;
	{ // callseq 78, 0
	.param .b64 param0;
	st.param.b64 	[param0], %rd365;
	.param .b64 param1;
	st.param.b64 	[param1], 0;
	.param .b32 retval0;
	call.uni (retval0), 
	vprintf, 
	(
	param0, 
	param1
	);
	ld.param.b32 	%r315, [retval0];
	} // callseq 78
	mov.u32 	%r385, %r27;
	bra.uni 	$L__BB0_319;
$L__BB0_197:
	add.s32 	%r28, %r385, 1;
	ld.global.f32 	%f301, [%rd17];
	mul.wide.s32 	%rd358, %r385, 4;
	add.s64 	%rd359, %rd4, %rd358;
	st.local.f32 	[%rd359+4], %f301;
	setp.lt.s32 	%p235, %r385, 127;
	mov.u32 	%r385, %r28;
	@%p235 bra 	$L__BB0_319;
	mov.u64 	%rd360, $str;
	cvta.global.u64 	%rd361, %rd360;
	{ // callseq 77, 0
	.param .b64 param0;
	st.param.b64 	[param0], %rd361;
	.param .b64 param1;
	st.param.b64 	[param1], 0;
	.param .b32 retval0;
	call.uni (retval0), 
	vprintf, 
	(
	param0, 
	param1
	);
	ld.param.b32 	%r313, [retval0];
	} // callseq 77
	mov.u32 	%r385, %r28;
	bra.uni 	$L__BB0_319;
$L__BB0_199:
	add.s32 	%r30, %r385, 1;
	ld.global.f32 	%f299, [%rd15];
	mul.wide.s32 	%rd350, %r385, 4;
	add.s64 	%rd351, %rd4, %rd350;
	st.local.f32 	[%rd351+4], %f299;
	setp.lt.s32 	%p233, %r385, 127;
	mov.u32 	%r385, %r30;
	@%p233 bra 	$L__BB0_319;
	mov.u64 	%rd352, $str;
	cvta.global.u64 	%rd353, %rd352;
	{ // callseq 75, 0
	.param .b64 param0;
	st.param.b64 	[param0], %rd353;
	.param .b64 param1;
	st.param.b64 	[param1], 0;
	.param .b32 retval0;
	call.uni (retval0), 
	vprintf, 
	(
	param0, 
	param1
	);
	ld.param.b32 	%r309, [retval0];
	} // callseq 75
	mov.u32 	%r385, %r30;
	bra.uni 	$L__BB0_319;
$L__BB0_201:
	add.s32 	%r32, %r385, 1;
	ld.global.f32 	%f297, [%rd13];
	mul.wide.s32 	%rd342, %r385, 4;
	add.s64 	%rd343, %rd4, %rd342;
	st.local.f32 	[%rd343+4], %f297;
	setp.lt.s32 	%p231, %r385, 127;
	mov.u32 	%r385, %r32;
	@%p231 bra 	$L__BB0_319;
	mov.u64 	%rd344, $str;
	cvta.global.u64 	%rd345, %rd344;
	{ // callseq 73, 0
	.param .b64 param0;
	st.param.b64 	[param0], %rd345;
	.param .b64 param1;
	st.param.b64 	[param1], 0;
	.param .b32 retval0;
	call.uni (retval0), 
	vprintf, 
	(
	param0, 
	param1
	);
	ld.param.b32 	%r305, [retval0];
	} // callseq 73
	mov.u32 	%r385, %r32;
	bra.uni 	$L__BB0_319;
$L__BB0_203:
	add.s32 	%r34, %r385, 1;
	ld.global.f32 	%f295, [%rd11];
	mul.wide.s32 	%rd334, %r385, 4;
	add.s64 	%rd335, %rd4, %rd334;
	st.local.f32 	[%rd335+4], %f295;
	setp.lt.s32 	%p229, %r385, 127;
	mov.u32 	%r385, %r34;
	@%p229 bra 	$L__BB0_319;
	mov.u64 	%rd336, $str;
	cvta.global.u64 	%rd337, %rd336;
	{ // callseq 71, 0
	.param .b64 param0;
	st.param.b64 	[param0], %rd337;
	.param .b64 param1;
	st.param.b64 	[param1], 0;
	.param .b32 retval0;
	call.uni (retval0), 
	vprintf, 
	(
	param0, 
	param1
	);
	ld.param.b32 	%r301, [retval0];
	} // callseq 71
	mov.u32 	%r385, %r34;
	bra.uni 	$L__BB0_319;
$L__BB0_205:
	add.s32 	%r35, %r385, 1;
	ld.global.f32 	%f294, [%rd10];
	mul.wide.s32 	%rd330, %r385, 4;
	add.s64 	%rd331, %rd4, %rd330;
	st.local.f32 	[%rd331+4], %f294;
	setp.lt.s32 	%p228, %r385, 127;
	mov.u32 	%r385, %r35;
	@%p228 bra 	$L__BB0_319;
	mov.u64 	%rd332, $str;
	cvta.global.u64 	%rd333, %rd332;
	{ // callseq 70, 0
	.param .b64 param0;
	st.param.b64 	[param0], %rd333;
	.param .b64 param1;
	st.param.b64 	[param1], 0;
	.param .b32 retval0;
	call.uni (retval0), 
	vprintf, 
	(
	param0, 
	param1
	);
	ld.param.b32 	%r299, [retval0];
	} // callseq 70
	mov.u32 	%r385, %r35;
	bra.uni 	$L__BB0_319;
$L__BB0_207:
	add.s32 	%r37, %r385, 1;
	ld.global.f32 	%f292, [%rd8];
	mul.wide.s32 	%rd322, %r385, 4;
	add.s64 	%rd323, %rd4, %rd322;
	st.local.f32 	[%rd323+4], %f292;
	setp.lt.s32 	%p226, %r385, 127;
	mov.u32 	%r385, %r37;
	@%p226 bra 	$L__BB0_319;
	mov.u64 	%rd324, $str;
	cvta.global.u64 	%rd325, %rd324;
	{ // callseq 68, 0
	.param .b64 param0;
	st.param.b64 	[param0], %rd325;
	.param .b64 param1;
	st.param.b64 	[param1], 0;
	.param .b32 retval0;
	call.uni (retval0), 
	vprintf, 
	(
	param0, 
	param1
	);
	ld.param.b32 	%r295, [retval0];
	} // callseq 68
	mov.u32 	%r385, %r37;
	bra.uni 	$L__BB0_319;
$L__BB0_209:
	add.s32 	%r38, %r385, 1;
	ld.global.f32 	%f291, [%rd7];
	mul.wide.s32 	%rd318, %r385, 4;
	add.s64 	%rd319, %rd4, %rd318;
	st.local.f32 	[%rd319+4], %f291;
	setp.lt.s32 	%p225, %r385, 127;
	mov.u32 	%r385, %r38;
	@%p225 bra 	$L__BB0_319;
	mov.u64 	%rd320, $str;
	cvta.global.u64 	%rd321, %rd320;
	{ // callseq 67, 0
	.param .b64 param0;
	st.param.b64 	[param0], %rd321;
	.param .b64 param1;
	st.param.b64 	[param1], 0;
	.param .b32 retval0;
	call.uni (retval0), 
	vprintf, 
	(
	param0, 
	param1
	);
	ld.param.b32 	%r293, [retval0];
	} // callseq 67
	mov.u32 	%r385, %r38;
	bra.uni 	$L__BB0_319;
$L__BB0_211:
	mul.wide.s32 	%rd304, %r385, 4;
	add.s64 	%rd40, %rd4, %rd304;
	ld.local.f32 	%f3, [%rd40];
	setp.gt.s32 	%p219, %r385, -1;
	@%p219 bra 	$L__BB0_213;
	mov.u64 	%rd305, $str$1;
	cvta.global.u64 	%rd306, %rd305;
	{ // callseq 61, 0
	.param .b64 param0;
	st.param.b64 	[param0], %rd306;
	.param .b64 param1;
	st.param.b64 	[param1], 0;
	.param .b32 retval0;
	call.uni (retval0), 
	vprintf, 
	(
	param0, 
	param1
	);
	ld.param.b32 	%r281, [retval0];
	} // callseq 61
$L__BB0_213:
	ld.local.f32 	%f4, [%rd40+-4];
	setp.gt.s32 	%p220, %r385, 0;
	@%p220 bra 	$L__BB0_215;
	mov.u64 	%rd307, $str$1;
	cvta.global.u64 	%rd308, %rd307;
	{ // callseq 62, 0
	.param .b64 param0;
	st.param.b64 	[param0], %rd308;
	.param .b64 param1;
	st.param.b64 	[param1], 0;
	.param .b32 retval0;
	call.uni (retval0), 
	vprintf, 
	(
	param0, 
	param1
	);
	ld.param.b32 	%r283, [retval0];
	} // callseq 62
$L__BB0_215:
	add.s32 	%r40, %r385, -1;
	sub.f32 	%f289, %f3, %f4;
	st.local.f32 	[%rd40+-4], %f289;
	setp.lt.s32 	%p221, %r385, 129;
	mov.u32 	%r385, %r40;
	@%p221 bra 	$L__BB0_319;
	mov.u64 	%rd309, $str;
	cvta.global.u64 	%rd310, %rd309;
	{ // callseq 63, 0
	.param .b64 param0;
	st.param.b64 	[param0], %rd310;
	.param .b64 param1;
	st.param.b64 	[param1], 0;
	.param .b32 retval0;
	call.uni (retval0), 
	vprintf, 
	(
	param0, 
	param1
	);
	ld.param.b32 	%r285, [retval0];
	} // callseq 63
	mov.u32 	%r385, %r40;
	bra.uni 	$L__BB0_319;
$L__BB0_217:
	mul.wide.s32 	%rd297, %r385, 4;
	add.s64 	%rd41, %rd4, %rd297;
	ld.local.f32 	%f5, [%rd41];
	setp.gt.s32 	%p216, %r385, -1;
	@%p216 bra 	$L__BB0_219;
	mov.u64 	%rd298, $str$1;
	cvta.global.u64 	%rd299, %rd298;
	{ // callseq 58, 0
	.param .b64 param0;
	st.param.b64 	[param0], %rd299;
	.param .b64 param1;
	st.param.b64 	[param1], 0;
	.param .b32 retval0;
	call.uni (retval0), 
	vprintf, 
	(
	param0, 
	param1
	);
	ld.param.b32 	%r275, [retval0];
	} // callseq 58
$L__BB0_219:
	ld.local.f32 	%f6, [%rd41+-4];
	setp.gt.s32 	%p217, %r385, 0;
	@%p217 bra 	$L__BB0_221;
	mov.u64 	%rd300, $str$1;
	cvta.global.u64 	%rd301, %rd300;
	{ // callseq 59, 0
	.param .b64 param0;
	st.param.b64 	[param0], %rd301;
	.param .b64 param1;
	st.param.b64 	[param1], 0;
	.param .b32 retval0;
	call.uni (retval0), 
	vprintf, 
	(
	param0, 
	param1
	);
	ld.param.b32 	%r277, [retval0];
	} // callseq 59
$L__BB0_221:
	add.s32 	%r41, %r385, -1;
	mul.f32 	%f288, %f5, %f6;
	st.local.f32 	[%rd41+-4], %f288;
	setp.lt.s32 	%p218, %r385, 129;
	mov.u32 	%r385, %r41;
	@%p218 bra 	$L__BB0_319;
	mov.u64 	%rd302, $str;
	cvta.global.u64 	%rd303, %rd302;
	{ // callseq 60, 0
	.param .b64 param0;
	st.param.b64 	[param0], %rd303;
	.param .b64 param1;
	st.param.b64 	[param1], 0;
	.param .b32 retval0;
	call.uni (retval0), 
	vprintf, 
	(
	param0, 
	param1
	);
	ld.param.b32 	%r279, [retval0];
	} // callseq 60
	mov.u32 	%r385, %r41;
	bra.uni 	$L__BB0_319;
$L__BB0_223:
	div.rn.f32 	%f287, %f7, %f8;
	st.local.f32 	[%rd42+-4], %f287;
	setp.lt.s32 	%p214, %r385, 129;
	mov.u32 	%r385, %r42;
	@%p214 bra 	$L__BB0_319;
	mov.u64 	%rd293, $str;
	cvta.global.u64 	%rd294, %rd293;
	{ // callseq 56, 0
	.param .b64 param0;
	st.param.b64 	[param0], %rd294;
	.param .b64 param1;
	st.param.b64 	[param1], 0;
	.param .b32 retval0;
	call.uni (retval0), 
	vprintf, 
	(
	param0, 
	param1
	);
	ld.param.b32 	%r270, [retval0];
	} // callseq 56
	mov.u32 	%r385, %r42;
	bra.uni 	$L__BB0_319;
$L__BB0_225:
	mul.wide.s32 	%rd283, %r385, 4;
	add.s64 	%rd43, %rd4, %rd283;
	ld.local.f32 	%f9, [%rd43];
	setp.gt.s32 	%p209, %r385, -1;
	@%p209 bra 	$L__BB0_227;
	mov.u64 	%rd284, $str$1;
	cvta.global.u64 	%rd285, %rd284;
	{ // callseq 52, 0
	.param .b64 param0;
	st.param.b64 	[param0], %rd285;
	.param .b64 param1;
	st.param.b64 	[param1], 0;
	.param .b32 retval0;
	call.uni (retval0), 
	vprintf, 
	(
	param0, 
	param1
	);
	ld.param.b32 	%r262, [retval0];
	} // callseq 52
$L__BB0_227:
	mov.f32 	%f285, 0f00000000;
	sub.f32 	%f286, %f285, %f9;
	st.local.f32 	[%rd43], %f286;
	setp.lt.s32 	%p210, %r385, 128;
	@%p210 bra 	$L__BB0_319;
	mov.u64 	%rd286, $str;
	cvta.global.u64 	%rd287, %rd286;
	{ // callseq 53, 0
	.param .b64 param0;
	st.param.b64 	[param0], %rd287;
	.param .b64 param1;
	st.param.b64 	[param1], 0;
	.param .b32 retval0;
	call.uni (retval0), 
	vprintf, 
	(
	param0, 
	param1
	);
	ld.param.b32 	%r264, [retval0];
	} // callseq 53
	bra.uni 	$L__BB0_319;
$L__BB0_229:
	mov.b32 	%r44, %f10;
	shl.b32 	%r240, %r44, 8;
	or.b32  	%r45, %r240, -2147483648;
	mov.b64 	%rd475, 0;
	mov.b32 	%r375, 0;
$L__BB0_230:
	.pragma "nounroll";
	mul.wide.u32 	%rd271, %r375, 4;
	mov.u64 	%rd272, __cudart_i2opi_f;
	add.s64 	%rd273, %rd272, %rd271;
	ld.global.nc.u32 	%r241, [%rd273];
	mad.wide.u32 	%rd274, %r241, %r45, %rd475;
	shr.u64 	%rd475, %rd274, 32;
	add.s64 	%rd275, %rd3, %rd271;
	st.local.u32 	[%rd275], %rd274;
	add.s32 	%r375, %r375, 1;
	setp.ne.s32 	%p202, %r375, 6;
	@%p202 bra 	$L__BB0_230;
	shr.u32 	%r242, %r44, 23;
	st.local.u32 	[%rd3+24], %rd475;
	and.b32  	%r48, %r242, 31;
	and.b32  	%r243, %r242, 224;
	add.s32 	%r244, %r243, -128;
	shr.u32 	%r245, %r244, 5;
	mul.wide.u32 	%rd276, %r245, 4;
	sub.s64 	%rd47, %rd3, %rd276;
	ld.local.u32 	%r376, [%rd47+24];
	ld.local.u32 	%r377, [%rd47+20];
	setp.eq.s32 	%p203, %r48, 0;
	@%p203 bra 	$L__BB0_233;
	shf.l.wrap.b32 	%r376, %r377, %r376, %r48;
	ld.local.u32 	%r246, [%rd47+16];
	shf.l.wrap.b32 	%r377, %r246, %r377, %r48;
$L__BB0_233:
	shr.u32 	%r247, %r376, 30;
	shf.l.wrap.b32 	%r248, %r377, %r376, 2;
	shl.b32 	%r249, %r377, 2;
	shr.u32 	%r250, %r248, 31;
	add.s32 	%r251, %r250, %r247;
	neg.s32 	%r252, %r251;
	setp.lt.s32 	%p204, %r44, 0;
	selp.b32 	%r378, %r252, %r251, %p204;
	xor.b32  	%r253, %r248, %r44;
	shr.s32 	%r254, %r248, 31;
	xor.b32  	%r255, %r254, %r248;
	xor.b32  	%r256, %r254, %r249;
	cvt.u64.u32 	%rd277, %r255;
	shl.b64 	%rd278, %rd277, 32;
	cvt.u64.u32 	%rd279, %r256;
	or.b64  	%rd280, %rd278, %rd279;
	cvt.rn.f64.s64 	%fd29, %rd280;
	mul.f64 	%fd30, %fd29, 0d3BF921FB54442D19;
	cvt.rn.f32.f64 	%f269, %fd30;
	neg.f32 	%f270, %f269;
	setp.lt.s32 	%p205, %r253, 0;
	selp.f32 	%f331, %f270, %f269, %p205;
$L__BB0_234:
	mul.rn.f32 	%f272, %f331, %f331;
	and.b32  	%r258, %r378, 1;
	setp.eq.b32 	%p206, %r258, 1;
	selp.f32 	%f273, 0f3F800000, %f331, %p206;
	fma.rn.f32 	%f274, %f272, %f273, 0f00000000;
	fma.rn.f32 	%f275, %f272, 0f37CBAC00, 0fBAB607ED;
	selp.f32 	%f276, %f275, 0fB94D4153, %p206;
	selp.f32 	%f277, 0f3D2AAABB, 0f3C0885E4, %p206;
	fma.rn.f32 	%f278, %f276, %f272, %f277;
	selp.f32 	%f279, 0fBEFFFFFF, 0fBE2AAAA8, %p206;
	fma.rn.f32 	%f280, %f278, %f272, %f279;
	fma.rn.f32 	%f281, %f280, %f274, %f273;
	and.b32  	%r259, %r378, 2;
	setp.eq.s32 	%p207, %r259, 0;
	mov.f32 	%f282, 0f00000000;
	sub.f32 	%f283, %f282, %f281;
	selp.f32 	%f284, %f281, %f283, %p207;
	st.local.f32 	[%rd44], %f284;
	setp.lt.s32 	%p208, %r385, 128;
	@%p208 bra 	$L__BB0_319;
	mov.u64 	%rd281, $str;
	cvta.global.u64 	%rd282, %rd281;
	{ // callseq 51, 0
	.param .b64 param0;
	st.param.b64 	[param0], %rd282;
	.param .b64 param1;
	st.param.b64 	[param1], 0;
	.param .b32 retval0;
	call.uni (retval0), 
	vprintf, 
	(
	param0, 
	param1
	);
	ld.param.b32 	%r260, [retval0];
	} // callseq 51
	bra.uni 	$L__BB0_319;
$L__BB0_236:
	mul.wide.s32 	%rd251, %r385, 4;
	add.s64 	%rd48, %rd4, %rd251;
	ld.local.f32 	%f16, [%rd48];
	setp.gt.s32 	%p189, %r385, -1;
	@%p189 bra 	$L__BB0_238;
	mov.u64 	%rd252, $str$1;
	cvta.global.u64 	%rd253, %rd252;
	{ // callseq 48, 0
	.param .b64 param0;
	st.param.b64 	[param0], %rd253;
	.param .b64 param1;
	st.param.b64 	[param1], 0;
	.param .b32 retval0;
	call.uni (retval0), 
	vprintf, 
	(
	param0, 
	param1
	);
	ld.param.b32 	%r211, [retval0];
	} // callseq 48
$L__BB0_238:
	mul.f32 	%f245, %f16, 0f3F22F983;
	cvt.rni.s32.f32 	%r382, %f245;
	cvt.rn.f32.s32 	%f246, %r382;
	fma.rn.f32 	%f247, %f246, 0fBFC90FDA, %f16;
	fma.rn.f32 	%f248, %f246, 0fB3A22168, %f247;
	fma.rn.f32 	%f332, %f246, 0fA7C234C5, %f248;
	abs.f32 	%f18, %f16;
	setp.ltu.f32 	%p190, %f18, 0f47CE4780;
	@%p190 bra 	$L__BB0_246;
	setp.neu.f32 	%p191, %f18, 0f7F800000;
	@%p191 bra 	$L__BB0_241;
	mov.f32 	%f251, 0f00000000;
	mul.rn.f32 	%f332, %f16, %f251;
	mov.b32 	%r382, 0;
	bra.uni 	$L__BB0_246;
$L__BB0_241:
	mov.b32 	%r58, %f16;
	shl.b32 	%r214, %r58, 8;
	or.b32  	%r59, %r214, -2147483648;
	mov.b64 	%rd476, 0;
	mov.b32 	%r379, 0;
$L__BB0_242:
	.pragma "nounroll";
	mul.wide.u32 	%rd255, %r379, 4;
	mov.u64 	%rd256, __cudart_i2opi_f;
	add.s64 	%rd257, %rd256, %rd255;
	ld.global.nc.u32 	%r215, [%rd257];
	mad.wide.u32 	%rd258, %r215, %r59, %rd476;
	shr.u64 	%rd476, %rd258, 32;
	add.s64 	%rd259, %rd2, %rd255;
	st.local.u32 	[%rd259], %rd258;
	add.s32 	%r379, %r379, 1;
	setp.ne.s32 	%p192, %r379, 6;
	@%p192 bra 	$L__BB0_242;
	shr.u32 	%r216, %r58, 23;
	st.local.u32 	[%rd2+24], %rd476;
	and.b32  	%r62, %r216, 31;
	and.b32  	%r217, %r216, 224;
	add.s32 	%r218, %r217, -128;
	shr.u32 	%r219, %r218, 5;
	mul.wide.u32 	%rd260, %r219, 4;
	sub.s64 	%rd51, %rd2, %rd260;
	ld.local.u32 	%r380, [%rd51+24];
	ld.local.u32 	%r381, [%rd51+20];
	setp.eq.s32 	%p193, %r62, 0;
	@%p193 bra 	$L__BB0_245;
	shf.l.wrap.b32 	%r380, %r381, %r380, %r62;
	ld.local.u32 	%r220, [%rd51+16];
	shf.l.wrap.b32 	%r381, %r220, %r381, %r62;
$L__BB0_245:
	shr.u32 	%r221, %r380, 30;
	shf.l.wrap.b32 	%r222, %r381, %r380, 2;
	shl.b32 	%r223, %r381, 2;
	shr.u32 	%r224, %r222, 31;
	add.s32 	%r225, %r224, %r221;
	neg.s32 	%r226, %r225;
	setp.lt.s32 	%p194, %r58, 0;
	selp.b32 	%r382, %r226, %r225, %p194;
	xor.b32  	%r227, %r222, %r58;
	shr.s32 	%r228, %r222, 31;
	xor.b32  	%r229, %r228, %r222;
	xor.b32  	%r230, %r228, %r223;
	cvt.u64.u32 	%rd261, %r229;
	shl.b64 	%rd262, %rd261, 32;
	cvt.u64.u32 	%rd263, %r230;
	or.b64  	%rd264, %rd262, %rd263;
	cvt.rn.f64.s64 	%fd27, %rd264;
	mul.f64 	%fd28, %fd27, 0d3BF921FB54442D19;
	cvt.rn.f32.f64 	%f249, %fd28;
	neg.f32 	%f250, %f249;
	setp.lt.s32 	%p195, %r227, 0;
	selp.f32 	%f332, %f250, %f249, %p195;
$L__BB0_246:
	add.s32 	%r232, %r382, 1;
	mul.rn.f32 	%f252, %f332, %f332;
	and.b32  	%r233, %r382, 1;
	setp.eq.b32 	%p196, %r233, 1;
	selp.f32 	%f253, %f332, 0f3F800000, %p196;
	fma.rn.f32 	%f254, %f252, %f253, 0f00000000;
	fma.rn.f32 	%f255, %f252, 0f37CBAC00, 0fBAB607ED;
	selp.f32 	%f256, 0fB94D4153, %f255, %p196;
	selp.f32 	%f257, 0f3C0885E4, 0f3D2AAABB, %p196;
	fma.rn.f32 	%f258, %f256, %f252, %f257;
	selp.f32 	%f259, 0fBE2AAAA8, 0fBEFFFFFF, %p196;
	fma.rn.f32 	%f260, %f258, %f252, %f259;
	fma.rn.f32 	%f261, %f260, %f254, %f253;
	and.b32  	%r234, %r232, 2;
	setp.eq.s32 	%p197, %r234, 0;
	mov.f32 	%f262, 0f00000000;
	sub.f32 	%f263, %f262, %f261;
	selp.f32 	%f264, %f261, %f263, %p197;
	st.local.f32 	[%rd48], %f264;
	setp.lt.s32 	%p198, %r385, 128;
	@%p198 bra 	$L__BB0_319;
	mov.u64 	%rd265, $str;
	cvta.global.u64 	%rd266, %rd265;
	{ // callseq 49, 0
	.param .b64 param0;
	st.param.b64 	[param0], %rd266;
	.param .b64 param1;
	st.param.b64 	[param1], 0;
	.param .b32 retval0;
	call.uni (retval0), 
	vprintf, 
	(
	param0, 
	param1
	);
	ld.param.b32 	%r235, [retval0];
	} // callseq 49
	bra.uni 	$L__BB0_319;
$L__BB0_248:
	st.local.f32 	[%rd52+-12], %f25;
	setp.lt.s32 	%p188, %r385, 131;
	mov.u32 	%r385, %r71;
	@%p188 bra 	$L__BB0_319;
	mov.u64 	%rd249, $str;
	cvta.global.u64 	%rd250, %rd249;
	{ // callseq 47, 0
	.param .b64 param0;
	st.param.b64 	[param0], %rd250;
	.param .b64 param1;
	st.param.b64 	[param1], 0;
	.param .b32 retval0;
	call.uni (retval0), 
	vprintf, 
	(
	param0, 
	param1
	);
	ld.param.b32 	%r209, [retval0];
	} // callseq 47
	mov.u32 	%r385, %r71;
	bra.uni 	$L__BB0_319;
$L__BB0_250:
	mul.wide.s32 	%rd233, %r385, 4;
	add.s64 	%rd53, %rd4, %rd233;
	ld.local.f32 	%f26, [%rd53];
	setp.gt.s32 	%p180, %r385, -1;
	@%p180 bra 	$L__BB0_252;
	mov.u64 	%rd234, $str$1;
	cvta.global.u64 	%rd235, %rd234;
	{ // callseq 40, 0
	.param .b64 param0;
	st.param.b64 	[param0], %rd235;
	.param .b64 param1;
	st.param.b64 	[param1], 0;
	.param .b32 retval0;
	call.uni (retval0), 
	vprintf, 
	(
	param0, 
	param1
	);
	ld.param.b32 	%r195, [retval0];
	} // callseq 40
$L__BB0_252:
	abs.f32 	%f244, %f26;
	st.local.f32 	[%rd53], %f244;
	setp.lt.s32 	%p181, %r385, 128;
	@%p181 bra 	$L__BB0_319;
	mov.u64 	%rd236, $str;
	cvta.global.u64 	%rd237, %rd236;
	{ // callseq 41, 0
	.param .b64 param0;
	st.param.b64 	[param0], %rd237;
	.param .b64 param1;
	st.param.b64 	[param1], 0;
	.param .b32 retval0;
	call.uni (retval0), 
	vprintf, 
	(
	param0, 
	param1
	);
	ld.param.b32 	%r197, [retval0];
	} // callseq 41
	bra.uni 	$L__BB0_319;
$L__BB0_254:
	mul.wide.s32 	%rd228, %r385, 4;
	add.s64 	%rd54, %rd4, %rd228;
	ld.local.f32 	%f27, [%rd54];
	setp.gt.s32 	%p178, %r385, -1;
	@%p178 bra 	$L__BB0_256;
	mov.u64 	%rd229, $str$1;
	cvta.global.u64 	%rd230, %rd229;
	{ // callseq 38, 0
	.param .b64 param0;
	st.param.b64 	[param0], %rd230;
	.param .b64 param1;
	st.param.b64 	[param1], 0;
	.param .b32 retval0;
	call.uni (retval0), 
	vprintf, 
	(
	param0, 
	param1
	);
	ld.param.b32 	%r191, [retval0];
	} // callseq 38
$L__BB0_256:
	mov.f32 	%f240, 0f3F000000;
	copysign.f32 	%f241, %f27, %f240;
	add.rz.f32 	%f242, %f27, %f241;
	cvt.rzi.f32.f32 	%f243, %f242;
	st.local.f32 	[%rd54], %f243;
	setp.lt.s32 	%p179, %r385, 128;
	@%p179 bra 	$L__BB0_319;
	mov.u64 	%rd231, $str;
	cvta.global.u64 	%rd232, %rd231;
	{ // callseq 39, 0
	.param .b64 param0;
	st.param.b64 	[param0], %rd232;
	.param .b64 param1;
	st.param.b64 	[param1], 0;
	.param .b32 retval0;
	call.uni (retval0), 
	vprintf, 
	(
	param0, 
	param1
	);
	ld.param.b32 	%r193, [retval0];
	} // callseq 39
	bra.uni 	$L__BB0_319;
$L__BB0_258:
	mul.wide.s32 	%rd216, %r385, 4;
	add.s64 	%rd56, %rd4, %rd216;
	ld.local.f32 	%f30, [%rd56];
	setp.gt.s32 	%p169, %r385, -1;
	@%p169 bra 	$L__BB0_260;
	mov.u64 	%rd217, $str$1;
	cvta.global.u64 	%rd218, %rd217;
	{ // callseq 33, 0
	.param .b64 param0;
	st.param.b64 	[param0], %rd218;
	.param .b64 param1;
	st.param.b64 	[param1], 0;
	.param .b32 retval0;
	call.uni (retval0), 
	vprintf, 
	(
	param0, 
	param1
	);
	ld.param.b32 	%r177, [retval0];
	} // callseq 33
$L__BB0_260:
	setp.eq.f32 	%p170, %f30, 0f00000000;
	mov.f32 	%f333, 0f00000000;
	@%p170 bra 	$L__BB0_262;
	abs.f32 	%f217, %f30;
	setp.lt.f32 	%p171, %f217, 0f00800000;
	mul.f32 	%f218, %f217, 0f4B000000;
	selp.f32 	%f219, %f218, %f217, %p171;
	selp.f32 	%f220, 0fC1B80000, 0f00000000, %p171;
	mov.b32 	%r179, %f219;
	add.s32 	%r180, %r179, -1059760811;
	and.b32  	%r181, %r180, -8388608;
	sub.s32 	%r182, %r179, %r181;
	mov.b32 	%f221, %r182;
	cvt.rn.f32.s32 	%f222, %r181;
	fma.rn.f32 	%f223, %f222, 0f34000000, %f220;
	add.f32 	%f224, %f221, 0fBF800000;
	fma.rn.f32 	%f225, %f224, 0fBE055027, 0f3E1039F6;
	fma.rn.f32 	%f226, %f225, %f224, 0fBDF8CDCC;
	fma.rn.f32 	%f227, %f226, %f224, 0f3E0F2955;
	fma.rn.f32 	%f228, %f227, %f224, 0fBE2AD8B9;
	fma.rn.f32 	%f229, %f228, %f224, 0f3E4CED0B;
	fma.rn.f32 	%f230, %f229, %f224, 0fBE7FFF22;
	fma.rn.f32 	%f231, %f230, %f224, 0f3EAAAA78;
	fma.rn.f32 	%f232, %f231, %f224, 0fBF000000;
	mul.f32 	%f233, %f224, %f232;
	fma.rn.f32 	%f234, %f233, %f224, %f224;
	fma.rn.f32 	%f235, %f223, 0f3F317218, %f234;
	setp.gt.u32 	%p172, %r179, 2139095039;
	fma.rn.f32 	%f236, %f219, 0f7F800000, 0f7F800000;
	selp.f32 	%f237, %f236, %f235, %p172;
	setp.eq.f32 	%p173, %f219, 0f00000000;
	selp.f32 	%f333, 0fFF800000, %f237, %p173;
$L__BB0_262:
	st.local.f32 	[%rd56], %f333;
	setp.lt.s32 	%p174, %r385, 128;
	@%p174 bra 	$L__BB0_319;
	mov.u64 	%rd219, $str;
	cvta.global.u64 	%rd220, %rd219;
	{ // callseq 34, 0
	.param .b64 param0;
	st.param.b64 	[param0], %rd220;
	.param .b64 param1;
	st.param.b64 	[param1], 0;
	.param .b32 retval0;
	call.uni (retval0), 
	vprintf, 
	(
	param0, 
	param1
	);
	ld.param.b32 	%r183, [retval0];
	} // callseq 34
	bra.uni 	$L__BB0_319;
$L__BB0_264:
	add.f32 	%f334, %f334, 0f3F800000;
	setp.ltu.f32 	%p159, %f36, 0f41A00000;
	@%p159 bra 	$L__BB0_266;
	add.f32 	%f185, %f334, 0f3F800000;
	fma.rn.f32 	%f186, 0f41200000, 0fC0400000, %f36;
	setp.ge.f32 	%p160, %f186, 0f00000000;
	add.f32 	%f187, %f185, 0f3F800000;
	selp.f32 	%f334, %f187, %f185, %p160;
$L__BB0_266:
	fma.rn.f32 	%f336, %f334, 0fC1200000, %f336;
	bra.uni 	$L__BB0_270;
$L__BB0_267:
	mov.b32 	%r74, %f336;
	and.b32  	%r169, %r74, 8388607;
	or.b32  	%r383, %r169, 1065353216;
	mov.b32 	%f335, %r383;
	and.b32  	%r170, %r74, -8388608;
	add.s32 	%r384, %r170, -1090519040;
	setp.eq.s32 	%p162, %r384, 0;
	@%p162 bra 	$L__BB0_269;
$L__BB0_268:
	min.u32 	%r171, %r384, 192937984;
	add.s32 	%r172, %r383, %r171;
	mov.b32 	%f190, %r172;
	mul.f32 	%f191, %f190, 0f3F4CCCCD;
	fma.rn.f32 	%f192, %f191, 0fBFA00000, %f190;
	fma.rn.f32 	%f193, %f192, 0f3F4CCCCD, %f191;
	fma.rn.f32 	%f194, %f193, 0fBFA00000, %f190;
	mov.f32 	%f195, 0f3F4CCCCD;
	fma.rz.f32 	%f196, %f194, %f195, %f193;
	cvt.rzi.f32.f32 	%f197, %f196;
	fma.rn.f32 	%f335, %f197, 0fBFA00000, %f190;
	sub.s32 	%r384, %r384, %r171;
	mov.b32 	%r383, %f335;
	setp.ne.s32 	%p163, %r384, 0;
	setp.ne.s32 	%p164, %r383, 0;
	and.pred  	%p165, %p163, %p164;
	@%p165 bra 	$L__BB0_268;
$L__BB0_269:
	setp.gt.u32 	%p166, %r74, 2139095039;
	selp.f32 	%f199, 0f7FFFFFFF, 0f4C800000, %p166;
	mul.f32 	%f200, %f335, 0f34000000;
	mul.f32 	%f336, %f199, %f200;
$L__BB0_270:
	abs.f32 	%f201, %f336;
	setp.nan.f32 	%p167, %f201, %f201;
	copysign.f32 	%f202, %f33, %f336;
	selp.f32 	%f203, %f336, %f202, %p167;
	fma.rn.f32 	%f204, %f203, 0f3BBB989D, 0f3F000000;
	cvt.sat.f32.f32 	%f205, %f204;
	mov.f32 	%f206, 0f4B400001;
	mov.f32 	%f207, 0f437C0000;
	fma.rm.f32 	%f208, %f205, %f207, %f206;
	add.f32 	%f209, %f208, 0fCB40007F;
	neg.f32 	%f210, %f209;
	fma.rn.f32 	%f211, %f203, 0f3FB8AA3B, %f210;
	fma.rn.f32 	%f212, %f203, 0f32A57060, %f211;
	mov.b32 	%r173, %f208;
	shl.b32 	%r174, %r173, 23;
	mov.b32 	%f213, %r174;
	ex2.approx.ftz.f32 	%f214, %f212;
	mul.f32 	%f215, %f214, %f213;
	st.local.f32 	[%rd57], %f215;
	setp.lt.s32 	%p168, %r385, 128;
	@%p168 bra 	$L__BB0_319;
	mov.u64 	%rd214, $str;
	cvta.global.u64 	%rd215, %rd214;
	{ // callseq 32, 0
	.param .b64 param0;
	st.param.b64 	[param0], %rd215;
	.param .b64 param1;
	st.param.b64 	[param1], 0;
	.param .b32 retval0;
	call.uni (retval0), 
	vprintf, 
	(
	param0, 
	param1
	);
	ld.param.b32 	%r175, [retval0];
	} // callseq 32
	bra.uni 	$L__BB0_319;
$L__BB0_272:
	mul.wide.s32 	%rd204, %r385, 4;
	add.s64 	%rd58, %rd4, %rd204;
	ld.local.f32 	%f47, [%rd58];
	setp.gt.s32 	%p151, %r385, -1;
	@%p151 bra 	$L__BB0_274;
	mov.u64 	%rd205, $str$1;
	cvta.global.u64 	%rd206, %rd205;
	{ // callseq 28, 0
	.param .b64 param0;
	st.param.b64 	[param0], %rd206;
	.param .b64 param1;
	st.param.b64 	[param1], 0;
	.param .b32 retval0;
	call.uni (retval0), 
	vprintf, 
	(
	param0, 
	param1
	);
	ld.param.b32 	%r161, [retval0];
	} // callseq 28
$L__BB0_274:
	ld.local.f32 	%f48, [%rd58+-4];
	setp.gt.s32 	%p152, %r385, 0;
	@%p152 bra 	$L__BB0_276;
	mov.u64 	%rd207, $str$1;
	cvta.global.u64 	%rd208, %rd207;
	{ // callseq 29, 0
	.param .b64 param0;
	st.param.b64 	[param0], %rd208;
	.param .b64 param1;
	st.param.b64 	[param1], 0;
	.param .b32 retval0;
	call.uni (retval0), 
	vprintf, 
	(
	param0, 
	param1
	);
	ld.param.b32 	%r163, [retval0];
	} // callseq 29
$L__BB0_276:
	add.s32 	%r81, %r385, -1;
	min.f32 	%f182, %f47, %f48;
	st.local.f32 	[%rd58+-4], %f182;
	setp.lt.s32 	%p153, %r385, 129;
	mov.u32 	%r385, %r81;
	@%p153 bra 	$L__BB0_319;
	mov.u64 	%rd209, $str;
	cvta.global.u64 	%rd210, %rd209;
	{ // callseq 30, 0
	.param .b64 param0;
	st.param.b64 	[param0], %rd210;
	.param .b64 param1;
	st.param.b64 	[param1], 0;
	.param .b32 retval0;
	call.uni (retval0), 
	vprintf, 
	(
	param0, 
	param1
	);
	ld.param.b32 	%r165, [retval0];
	} // callseq 30
	mov.u32 	%r385, %r81;
	bra.uni 	$L__BB0_319;
$L__BB0_278:
	mul.wide.s32 	%rd190, %r385, 4;
	add.s64 	%rd60, %rd4, %rd190;
	ld.local.f32 	%f51, [%rd60];
	setp.gt.s32 	%p142, %r385, -1;
	@%p142 bra 	$L__BB0_280;
	mov.u64 	%rd191, $str$1;
	cvta.global.u64 	%rd192, %rd191;
	{ // callseq 22, 0
	.param .b64 param0;
	st.param.b64 	[param0], %rd192;
	.param .b64 param1;
	st.param.b64 	[param1], 0;
	.param .b32 retval0;
	call.uni (retval0), 
	vprintf, 
	(
	param0, 
	param1
	);
	ld.param.b32 	%r148, [retval0];
	} // callseq 22
$L__BB0_280:
	setp.lt.f32 	%p143, %f51, 0f00000000;
	selp.f32 	%f52, 0f00000000, %f51, %p143;
	ld.local.f32 	%f53, [%rd60+-4];
	setp.gt.s32 	%p144, %r385, 0;
	@%p144 bra 	$L__BB0_282;
	mov.u64 	%rd193, $str$1;
	cvta.global.u64 	%rd194, %rd193;
	{ // callseq 23, 0
	.param .b64 param0;
	st.param.b64 	[param0], %rd194;
	.param .b64 param1;
	st.param.b64 	[param1], 0;
	.param .b32 retval0;
	call.uni (retval0), 
	vprintf, 
	(
	param0, 
	param1
	);
	ld.param.b32 	%r150, [retval0];
	} // callseq 23
$L__BB0_282:
	add.s32 	%r83, %r385, -1;
	setp.gt.f32 	%p145, %f53, 0f3F800000;
	cvt.rzi.s32.f32 	%r152, %f53;
	cvt.rn.f32.s32 	%f174, %r152;
	sub.f32 	%f175, %f53, %f174;
	selp.f32 	%f176, %f175, %f53, %p145;
	setp.gt.f32 	%p146, %f52, 0f3F800000;
	selp.f32 	%f177, 0f3F800000, %f52, %p146;
	cvt.f64.f32 	%fd18, %f177;
	mul.f64 	%fd19, %fd18, 0d406FE00000000000;
	mov.f32 	%f178, 0f3F800000;
	sub.f32 	%f179, %f178, %f176;
	cvt.f64.f32 	%fd20, %f179;
	mul.f64 	%fd21, %fd19, %fd20;
	div.rn.f64 	%fd22, %fd21, 0d406FE00000000000;
	cvt.f64.f32 	%fd23, %f176;
	add.f64 	%fd24, %fd22, %fd23;
	mul.f64 	%fd25, %fd24, 0d406FE00000000000;
	div.rn.f64 	%fd26, %fd25, 0d406FE00000000000;
	cvt.rn.f32.f64 	%f180, %fd26;
	st.local.f32 	[%rd60+-4], %f180;
	setp.lt.s32 	%p147, %r385, 129;
	mov.u32 	%r385, %r83;
	@%p147 bra 	$L__BB0_319;
	mov.u64 	%rd195, $str;
	cvta.global.u64 	%rd196, %rd195;
	{ // callseq 24, 0
	.param .b64 param0;
	st.param.b64 	[param0], %rd196;
	.param .b64 param1;
	st.param.b64 	[param1], 0;
	.param .b32 retval0;
	call.uni (retval0), 
	vprintf, 
	(
	param0, 
	param1
	);
	ld.param.b32 	%r153, [retval0];
	} // callseq 24
	mov.u32 	%r385, %r83;
	bra.uni 	$L__BB0_319;
$L__BB0_284:
	mul.wide.s32 	%rd183, %r385, 4;
	add.s64 	%rd61, %rd4, %rd183;
	ld.local.f32 	%f54, [%rd61];
	setp.gt.s32 	%p136, %r385, -1;
	@%p136 bra 	$L__BB0_286;
	mov.u64 	%rd184, $str$1;
	cvta.global.u64 	%rd185, %rd184;
	{ // callseq 19, 0
	.param .b64 param0;
	st.param.b64 	[param0], %rd185;
	.param .b64 param1;
	st.param.b64 	[param1], 0;
	.param .b32 retval0;
	call.uni (retval0), 
	vprintf, 
	(
	param0, 
	param1
	);
	ld.param.b32 	%r141, [retval0];
	} // callseq 19
$L__BB0_286:
	ld.local.f32 	%f55, [%rd61+-4];
	setp.gt.s32 	%p137, %r385, 0;
	@%p137 bra 	$L__BB0_288;
	mov.u64 	%rd186, $str$1;
	cvta.global.u64 	%rd187, %rd186;
	{ // callseq 20, 0
	.param .b64 param0;
	st.param.b64 	[param0], %rd187;
	.param .b64 param1;
	st.param.b64 	[param1], 0;
	.param .b32 retval0;
	call.uni (retval0), 
	vprintf, 
	(
	param0, 
	param1
	);
	ld.param.b32 	%r143, [retval0];
	} // callseq 20
$L__BB0_288:
	add.s32 	%r84, %r385, -1;
	setp.lt.f32 	%p138, %f55, 0f00000000;
	selp.f32 	%f166, 0f00000000, %f55, %p138;
	setp.gt.f32 	%p139, %f166, 0f3F800000;
	selp.f32 	%f167, 0f3F800000, %f166, %p139;
	setp.gt.f32 	%p140, %f54, 0f3F800000;
	cvt.rzi.s32.f32 	%r145, %f54;
	cvt.rn.f32.s32 	%f168, %r145;
	sub.f32 	%f169, %f54, %f168;
	selp.f32 	%f170, %f169, %f54, %p140;
	cvt.f64.f32 	%fd11, %f167;
	mul.f64 	%fd12, %fd11, 0d406FE00000000000;
	mov.f32 	%f171, 0f3F800000;
	sub.f32 	%f172, %f171, %f170;
	cvt.f64.f32 	%fd13, %f172;
	mul.f64 	%fd14, %fd12, %fd13;
	div.rn.f64 	%fd15, %fd14, 0d406FE00000000000;
	mul.f64 	%fd16, %fd15, 0d406FE00000000000;
	div.rn.f64 	%fd17, %fd16, 0d406FE00000000000;
	cvt.rn.f32.f64 	%f173, %fd17;
	st.local.f32 	[%rd61+-4], %f173;
	setp.lt.s32 	%p141, %r385, 129;
	mov.u32 	%r385, %r84;
	@%p141 bra 	$L__BB0_319;
	mov.u64 	%rd188, $str;
	cvta.global.u64 	%rd189, %rd188;
	{ // callseq 21, 0
	.param .b64 param0;
	st.param.b64 	[param0], %rd189;
	.param .b64 param1;
	st.param.b64 	[param1], 0;
	.param .b32 retval0;
	call.uni (retval0), 
	vprintf, 
	(
	param0, 
	param1
	);
	ld.param.b32 	%r146, [retval0];
	} // callseq 21
	mov.u32 	%r385, %r84;
	bra.uni 	$L__BB0_319;
$L__BB0_290:
	mul.wide.s32 	%rd165, %r385, 4;
	add.s64 	%rd63, %rd4, %rd165;
	ld.local.f32 	%f59, [%rd63];
	setp.gt.s32 	%p113, %r385, -1;
	@%p113 bra 	$L__BB0_292;
	mov.u64 	%rd166, $str$1;
	cvta.global.u64 	%rd167, %rd166;
	{ // callseq 11, 0
	.param .b64 param0;
	st.param.b64 	[param0], %rd167;
	.param .b64 param1;
	st.param.b64 	[param1], 0;
	.param .b32 retval0;
	call.uni (retval0), 
	vprintf, 
	(
	param0, 
	param1
	);
	ld.param.b32 	%r125, [retval0];
	} // callseq 11
$L__BB0_292:
	ld.local.f32 	%f60, [%rd63+-4];
	setp.gt.s32 	%p114, %r385, 0;
	@%p114 bra 	$L__BB0_294;
	mov.u64 	%rd168, $str$1;
	cvta.global.u64 	%rd169, %rd168;
	{ // callseq 12, 0
	.param .b64 param0;
	st.param.b64 	[param0], %rd169;
	.param .b64 param1;
	st.param.b64 	[param1], 0;
	.param .b32 retval0;
	call.uni (retval0), 
	vprintf, 
	(
	param0, 
	param1
	);
	ld.param.b32 	%r127, [retval0];
	} // callseq 12
$L__BB0_294:
	ld.local.f32 	%f61, [%rd63+-8];
	setp.gt.s32 	%p115, %r385, 1;
	@%p115 bra 	$L__BB0_296;
	mov.u64 	%rd170, $str$1;
	cvta.global.u64 	%rd171, %rd170;
	{ // callseq 13, 0
	.param .b64 param0;
	st.param.b64 	[param0], %rd171;
	.param .b64 param1;
	st.param.b64 	[param1], 0;
	.param .b32 retval0;
	call.uni (retval0), 
	vprintf, 
	(
	param0, 
	param1
	);
	ld.param.b32 	%r129, [retval0];
	} // callseq 13
$L__BB0_296:
	setp.lt.f32 	%p116, %f61, 0f00000000;
	selp.f32 	%f62, 0f00000000, %f61, %p116;
	setp.lt.f32 	%p117, %f60, 0f00000000;
	selp.f32 	%f63, 0f00000000, %f60, %p117;
	abs.f32 	%f129, %f59;
	setp.eq.f32 	%p118, %f129, 0f00000000;
	selp.f32 	%f337, 0f3DCCCCCD, %f129, %p118;
	cvt.f64.f32 	%fd1, %f337;
	setp.leu.f64 	%p119, %fd1, 0d3FB999999999999A;
	@%p119 bra 	$L__BB0_298;
	mov.f64 	%fd8, 0d3FB999999999999A;
	div.rn.f64 	%fd9, %fd8, %fd1;
	cvt.rn.f32.f64 	%f337, %fd9;
$L__BB0_298:
	add.s32 	%r86, %r385, -2;
	setp.gt.f32 	%p120, %f62, 0f3F800000;
	selp.f32 	%f130, 0f3F800000, %f62, %p120;
	mul.f32 	%f131, %f130, 0f437F0000;
	setp.gt.f32 	%p121, %f63, 0f3F800000;
	selp.f32 	%f132, 0f3F800000, %f63, %p121;
	mul.f32 	%f133, %f132, 0f437F0000;
	mov.f32 	%f134, 0f3F800000;
	sub.f32 	%f135, %f134, %f337;
	mul.f32 	%f136, %f131, %f135;
	fma.rn.f32 	%f137, %f133, %f337, %f136;
	setp.gt.f32 	%p122, %f137, 0f437F0000;
	selp.f32 	%f138, 0f437F0000, %f137, %p122;
	div.rn.f32 	%f139, %f138, 0f437F0000;
	st.local.f32 	[%rd63+-8], %f139;
	setp.lt.s32 	%p123, %r385, 130;
	mov.u32 	%r385, %r86;
	@%p123 bra 	$L__BB0_319;
	mov.u64 	%rd172, $str;
	cvta.global.u64 	%rd173, %rd172;
	{ // callseq 14, 0
	.param .b64 param0;
	st.param.b64 	[param0], %rd173;
	.param .b64 param1;
	st.param.b64 	[param1], 0;
	.param .b32 retval0;
	call.uni (retval0), 
	vprintf, 
	(
	param0, 
	param1
	);
	ld.param.b32 	%r131, [retval0];
	} // callseq 14
	mov.u32 	%r385, %r86;
	bra.uni 	$L__BB0_319;
$L__BB0_300:
	mul.wide.s32 	%rd147, %r385, 4;
	add.s64 	%rd65, %rd4, %rd147;
	ld.local.f32 	%f75, [%rd65];
	setp.gt.s32 	%p90, %r385, -1;
	@%p90 bra 	$L__BB0_302;
	mov.u64 	%rd148, $str$1;
	cvta.global.u64 	%rd149, %rd148;
	{ // callseq 3, 0
	.param .b64 param0;
	st.param.b64 	[param0], %rd149;
	.param .b64 param1;
	st.param.b64 	[param1], 0;
	.param .b32 retval0;
	call.uni (retval0), 
	vprintf, 
	(
	param0, 
	param1
	);
	ld.param.b32 	%r109, [retval0];
	} // callseq 3
$L__BB0_302:
	ld.local.f32 	%f76, [%rd65+-4];
	setp.gt.s32 	%p91, %r385, 0;
	@%p91 bra 	$L__BB0_304;
	mov.u64 	%rd150, $str$1;
	cvta.global.u64 	%rd151, %rd150;
	{ // callseq 4, 0
	.param .b64 param0;
	st.param.b64 	[param0], %rd151;
	.param .b64 param1;
	st.param.b64 	[param1], 0;
	.param .b32 retval0;
	call.uni (retval0), 
	vprintf, 
	(
	param0, 
	param1
	);
	ld.param.b32 	%r111, [retval0];
	} // callseq 4
$L__BB0_304:
	ld.local.f32 	%f77, [%rd65+-8];
	setp.gt.s32 	%p92, %r385, 1;
	@%p92 bra 	$L__BB0_306;
	mov.u64 	%rd152, $str$1;
	cvta.global.u64 	%rd153, %rd152;
	{ // callseq 5, 0
	.param .b64 param0;
	st.param.b64 	[param0], %rd153;
	.param .b64 param1;
	st.param.b64 	[param1], 0;
	.param .b32 retval0;
	call.uni (retval0), 
	vprintf, 
	(
	param0, 
	param1
	);
	ld.param.b32 	%r113, [retval0];
	} // callseq 5
$L__BB0_306:
	setp.lt.f32 	%p93, %f77, 0f00000000;
	selp.f32 	%f78, 0f00000000, %f77, %p93;
	setp.lt.f32 	%p94, %f76, 0f00000000;
	selp.f32 	%f79, 0f00000000, %f76, %p94;
	abs.f32 	%f104, %f75;
	setp.eq.f32 	%p95, %f104, 0f00000000;
	selp.f32 	%f339, 0f3DCCCCCD, %f104, %p95;
	cvt.f64.f32 	%fd3, %f339;
	setp.leu.f64 	%p96, %fd3, 0d3FB999999999999A;
	@%p96 bra 	$L__BB0_308;
	mov.f64 	%fd4, 0d3FB999999999999A;
	div.rn.f64 	%fd5, %fd4, %fd3;
	cvt.rn.f32.f64 	%f339, %fd5;
$L__BB0_308:
	add.s32 	%r88, %r385, -2;
	setp.gt.f32 	%p97, %f78, 0f3F800000;
	selp.f32 	%f105, 0f3F800000, %f78, %p97;
	mul.f32 	%f106, %f105, 0f437F0000;
	setp.gt.f32 	%p98, %f79, 0f3F800000;
	selp.f32 	%f107, 0f3F800000, %f79, %p98;
	mul.f32 	%f108, %f107, 0f437F0000;
	sub.f32 	%f109, %f106, %f108;
	abs.f32 	%f110, %f109;
	mov.f32 	%f111, 0f3F800000;
	sub.f32 	%f112, %f111, %f339;
	mul.f32 	%f113, %f108, %f112;
	fma.rn.f32 	%f114, %f110, %f339, %f113;
	setp.gt.f32 	%p99, %f114, 0f437F0000;
	setp.lt.f32 	%p100, %f114, 0f00000000;
	selp.f32 	%f115, 0f00000000, %f114, %p100;
	div.rn.f32 	%f116, %f115, 0f437F0000;
	selp.f32 	%f117, 0f3F800000, %f116, %p99;
	st.local.f32 	[%rd65+-8], %f117;
	setp.lt.s32 	%p101, %r385, 130;
	mov.u32 	%r385, %r88;
	@%p101 bra 	$L__BB0_319;
	mov.u64 	%rd154, $str;
	cvta.global.u64 	%rd155, %rd154;
	{ // callseq 6, 0
	.param .b64 param0;
	st.param.b64 	[param0], %rd155;
	.param .b64 param1;
	st.param.b64 	[param1], 0;
	.param .b32 retval0;
	call.uni (retval0), 
	vprintf, 
	(
	param0, 
	param1
	);
	ld.param.b32 	%r115, [retval0];
	} // callseq 6
	mov.u32 	%r385, %r88;
	bra.uni 	$L__BB0_319;
$L__BB0_310:
	mul.wide.s32 	%rd140, %r385, 4;
	add.s64 	%rd66, %rd4, %rd140;
	ld.local.f32 	%f83, [%rd66];
	setp.gt.s32 	%p80, %r385, -1;
	@%p80 bra 	$L__BB0_312;
	mov.u64 	%rd141, $str$1;
	cvta.global.u64 	%rd142, %rd141;
	{ // callseq 0, 0
	.param .b64 param0;
	st.param.b64 	[param0], %rd142;
	.param .b64 param1;
	st.param.b64 	[param1], 0;
	.param .b32 retval0;
	call.uni (retval0), 
	vprintf, 
	(
	param0, 
	param1
	);
	ld.param.b32 	%r103, [retval0];
	} // callseq 0
$L__BB0_312:
	ld.local.f32 	%f84, [%rd66+-4];
	setp.gt.s32 	%p81, %r385, 0;
	@%p81 bra 	$L__BB0_314;
	mov.u64 	%rd143, $str$1;
	cvta.global.u64 	%rd144, %rd143;
	{ // callseq 1, 0
	.param .b64 param0;
	st.param.b64 	[param0], %rd144;
	.param .b64 param1;
	st.param.b64 	[param1], 0;
	.param .b32 retval0;
	call.uni (retval0), 
	vprintf, 
	(
	param0, 
	param1
	);
	ld.param.b32 	%r105, [retval0];
	} // callseq 1
$L__BB0_314:
	setp.lt.f32 	%p82, %f84, 0f00000000;
	selp.f32 	%f92, 0f00000000, %f84, %p82;
	setp.gt.f32 	%p83, %f92, 0f3F800000;
	selp.f32 	%f93, 0f3F800000, %f92, %p83;
	setp.lt.f32 	%p84, %f83, 0f00000000;
	selp.f32 	%f94, 0f00000000, %f83, %p84;
	setp.gt.f32 	%p85, %f94, 0f3F800000;
	selp.f32 	%f95, 0f3F800000, %f94, %p85;
	mul.f32 	%f85, %f93, 0f437F0000;
	mul.f32 	%f86, %f95, 0f437F0000;
	setp.leu.f32 	%p86, %f85, 0f43000000;
	@%p86 bra 	$L__BB0_316;
	mov.f32 	%f97, 0f437F0000;
	sub.f32 	%f98, %f97, %f85;
	sub.f32 	%f99, %f97, %f86;
	mul.f32 	%f100, %f99, %f98;
	fma.rn.f32 	%f340, %f100, 0fBC000000, 0f437F0000;
	bra.uni 	$L__BB0_317;
$L__BB0_316:
	mul.f32 	%f96, %f86, %f85;
	mul.f32 	%f340, %f96, 0f3C000000;
$L__BB0_317:
	add.s32 	%r89, %r385, -1;
	setp.gt.f32 	%p87, %f340, 0f437F0000;
	setp.lt.f32 	%p88, %f340, 0f00000000;
	selp.f32 	%f101, 0f00000000, %f340, %p88;
	div.rn.f32 	%f102, %f101, 0f437F0000;
	selp.f32 	%f103, 0f3F800000, %f102, %p87;
	st.local.f32 	[%rd66+-4], %f103;
	setp.lt.s32 	%p89, %r385, 129;
	mov.u32 	%r385, %r89;
	@%p89 bra 	$L__BB0_319;
	mov.u64 	%rd145, $str;
	cvta.global.u64 	%rd146, %rd145;
	{ // callseq 2, 0
	.param .b64 param0;
	st.param.b64 	[param0], %rd146;
	.param .b64 param1;
	st.param.b64 	[param1], 0;
	.param .b32 retval0;
	call.uni (retval0), 
	vprintf, 
	(
	param0, 
	param1
	);
	ld.param.b32 	%r107, [retval0];
	} // callseq 2
	mov.u32 	%r385, %r89;
$L__BB0_319:
	add.s32 	%r373, %r6, 1;
	mul.wide.u32 	%rd444, %r6, 4;
	add.s64 	%rd445, %rd38, %rd444;
	ld.global.u32 	%r5, [%rd445+4];
	setp.ne.s32 	%p256, %r5, 0;
	@%p256 bra 	$L__BB0_9;
$L__BB0_320:
	add.u64 	%rd67, %SPL, 560;
	setp.ne.s32 	%p257, %r4, 0;
	@%p257 bra 	$L__BB0_322;
	st.local.u32 	[%rd67], %r2;
	mov.u64 	%rd456, $str$3;
	cvta.global.u64 	%rd457, %rd456;
	add.u64 	%rd458, %SP, 560;
	{ // callseq 101, 0
	.param .b64 param0;
	st.param.b64 	[param0], %rd457;
	.param .b64 param1;
	st.param.b64 	[param1], %rd458;
	.param .b32 retval0;
	call.uni (retval0), 
	vprintf, 
	(
	param0, 
	param1
	);
	ld.param.b32 	%r364, [retval0];
	} // callseq 101
	mul.wide.u32 	%rd459, %r371, 4;
	add.s64 	%rd460, %rd5, %rd459;
	mov.b32 	%r366, 1132396544;
	st.local.u32 	[%rd460], %r366;
	bra.uni 	$L__BB0_327;
$L__BB0_322:
	mul.wide.s32 	%rd447, %r385, 4;
	add.s64 	%rd448, %rd4, %rd447;
	ld.local.f32 	%f90, [%rd448];
	setp.gt.s32 	%p258, %r385, -1;
	@%p258 bra 	$L__BB0_324;
	mov.u64 	%rd449, $str$1;
	cvta.global.u64 	%rd450, %rd449;
	{ // callseq 99, 0
	.param .b64 param0;
	st.param.b64 	[param0], %rd450;
	.param .b64 param1;
	st.param.b64 	[param1], 0;
	.param .b32 retval0;
	call.uni (retval0), 
	vprintf, 
	(
	param0, 
	param1
	);
	ld.param.b32 	%r359, [retval0];
	} // callseq 99
	bra.uni 	$L__BB0_325;
$L__BB0_324:
	setp.eq.s32 	%p259, %r385, 0;
	@%p259 bra 	$L__BB0_326;
$L__BB0_325:
	add.s32 	%r361, %r385, -1;
	st.local.u32 	[%rd67], %r361;
	mov.u64 	%rd451, $str$4;
	cvta.global.u64 	%rd452, %rd451;
	add.u64 	%rd453, %SP, 560;
	{ // callseq 100, 0
	.param .b64 param0;
	st.param.b64 	[param0], %rd452;
	.param .b64 param1;
	st.param.b64 	[param1], %rd453;
	.param .b32 retval0;
	call.uni (retval0), 
	vprintf, 
	(
	param0, 
	param1
	);
	ld.param.b32 	%r362, [retval0];
	} // callseq 100
$L__BB0_326:
	mul.wide.u32 	%rd454, %r371, 4;
	add.s64 	%rd455, %rd5, %rd454;
	st.local.f32 	[%rd455], %f90;
$L__BB0_327:
	add.s32 	%r371, %r371, 1;
	setp.ne.s32 	%p260, %r371, 3;
	@%p260 bra 	$L__BB0_4;
	ld.local.f32 	%f328, [%rd5];
	mul.lo.s32 	%r367, %r2, 3;
	mul.wide.u32 	%rd461, %r367, 4;
	add.s64 	%rd462, %rd1, %rd461;
	st.global.f32 	[%rd462], %f328;
	ld.local.f32 	%f329, [%rd5+4];
	st.global.f32 	[%rd462+4], %f329;
	ld.local.f32 	%f330, [%rd5+8];
	st.global.f32 	[%rd462+8], %f330;
$L__BB0_329:
	ret;
$L__BB0_330:
	mul.lo.s32 	%r368, %r2, 3;
	mul.wide.u32 	%rd463, %r368, 4;
	add.s64 	%rd464, %rd1, %rd463;
	mov.b32 	%r369, -1082130432;
	st.global.u32 	[%rd464], %r369;
	st.global.u32 	[%rd464+4], %r369;
	st.global.u32 	[%rd464+8], %r369;
	bra.uni 	$L__BB0_329;

}


// ===== COMPILED SASS (sm_100) =====

	.target	sm_100

	.elftype	@"ET_EXEC"


//--------------------- .note.nv.tkinfo           --------------------------
	.section	.note.nv.tkinfo,"",@"SHT_NOTE"
	.sectionflags	@"SHF_NOTE_NV_TKINFO"
	.tkinfo
        /*0018*/ 	.word	0x00000002
        /*0030*/ 	.string	""
        /*0030*/ 	.string	"ptxas"
        /*0030*/ 	.string	"Cuda compilation tools, release 13.0, V13.0.88"
        /*0030*/ 	.string	"Build cuda_13.0.r13.0/compiler.36424714_0"
        /*0030*/ 	.string	"-arch sm_100 -m 64 "



//--------------------- .note.nv.cuinfo           --------------------------
	.section	.note.nv.cuinfo,"",@"SHT_NOTE"
	.sectionflags	@"SHF_NOTE_NV_CUINFO"
        /*0018*/ 	.short	0x0002
        /*001a*/ 	.short	0x0064
        /*001c*/ 	.short	0x0082
	.zero		2


//--------------------- .nv.info                  --------------------------
	.section	.nv.info,"",@"SHT_CUDA_INFO"
	.align	4


	//----- nvinfo : EIATTR_REGCOUNT
	.align		4
        /*0000*/ 	.byte	0x04, 0x2f
        /*0002*/ 	.short	(.L_7 - .L_6)
	.align		4
.L_6:
        /*0004*/ 	.word	index@(evaluate)
        /*0008*/ 	.word	0x00000052


	//----- nvinfo : EIATTR_FRAME_SIZE
	.align		4
.L_7:
        /*000c*/ 	.byte	0x04, 0x11
        /*000e*/ 	.short	(.L_9 - .L_8)
	.align		4
.L_8:
        /*0010*/ 	.word	index@($__internal_1_$__cuda_sm3x_div_rn_noftz_f32_slowpath)
        /*0014*/ 	.word	0x00000240


	//----- nvinfo : EIATTR_FRAME_SIZE
	.align		4
.L_9:
        /*0018*/ 	.byte	0x04, 0x11
        /*001a*/ 	.short	(.L_11 - .L_10)
	.align		4
.L_10:
        /*001c*/ 	.word	index@($__internal_0_$__cuda_sm20_div_rn_f64_full)
        /*0020*/ 	.word	0x00000240


	//----- nvinfo : EIATTR_FRAME_SIZE
	.align		4
.L_11:
        /*0024*/ 	.byte	0x04, 0x11
        /*0026*/ 	.short	(.L_13 - .L_12)
	.align		4
.L_12:
        /*0028*/ 	.word	index@(evaluate)
        /*002c*/ 	.word	0x00000240


	//----- nvinfo : EIATTR_MIN_STACK_SIZE
	.align		4
.L_13:
        /*0030*/ 	.byte	0x04, 0x12
        /*0032*/ 	.short	(.L_15 - .L_14)
	.align		4
.L_14:
        /*0034*/ 	.word	index@(evaluate)
        /*0038*/ 	.word	0x00000240
.L_15:


//--------------------- .nv.compat                --------------------------
	.section	.nv.compat,"",@"SHT_CUDA_COMPAT_INFO"
	.align	4
        /*0000*/ 	.byte	0x02, 0x09, 0x00, 0x00, 0x02, 0x02, 0x01, 0x00, 0x02, 0x05, 0x05, 0x00, 0x03, 0x07, 0x01, 0x01
        /*0010*/ 	.byte	0x02, 0x03, 0x00, 0x00, 0x02, 0x06, 0x01, 0x00, 0x04, 0x0b, 0x08, 0x00, 0x01, 0x00, 0x00, 0x00
        /*0020*/ 	.byte	0x00, 0x00, 0x00, 0x00


//--------------------- .nv.info.evaluate         --------------------------
	.section	.nv.info.evaluate,"",@"SHT_CUDA_INFO"
	.sectionflags	@""
	.align	4


	//----- nvinfo : EIATTR_CUDA_API_VERSION
	.align		4
        /*0000*/ 	.byte	0x04, 0x37
        /*0002*/ 	.short	(.L_17 - .L_16)
.L_16:
        /*0004*/ 	.word	0x00000082


	//----- nvinfo : EIATTR_KPARAM_INFO
	.align		4
.L_17:
        /*0008*/ 	.byte	0x04, 0x17
        /*000a*/ 	.short	(.L_19 - .L_18)
.L_18:
        /*000c*/ 	.word	0x00000000
        /*0010*/ 	.short	0x0026
        /*0012*/ 	.short	0x0128
        /*0014*/ 	.byte	0x00, 0xf0, 0x11, 0x00


	//----- nvinfo : EIATTR_KPARAM_INFO
	.align		4
.L_19:
        /*0018*/ 	.byte	0x04, 0x17
        /*001a*/ 	.short	(.L_21 - .L_20)
.L_20:
        /*001c*/ 	.word	0x00000000
        /*0020*/ 	.short	0x0025
        /*0022*/ 	.short	0x0124
        /*0024*/ 	.byte	0x00, 0xf0, 0x11, 0x00


	//----- nvinfo : EIATTR_KPARAM_INFO
	.align		4
.L_21:
        /*0028*/ 	.byte	0x04, 0x17
        /*002a*/ 	.short	(.L_23 - .L_22)
.L_22:
        /*002c*/ 	.word	0x00000000
        /*0030*/ 	.short	0x0024
        /*0032*/ 	.short	0x0120
        /*0034*/ 	.byte	0x00, 0xf0, 0x11, 0x00


	//----- nvinfo : EIATTR_KPARAM_INFO
	.align		4
.L_23:
        /*0038*/ 	.byte	0x04, 0x17
        /*003a*/ 	.short	(.L_25 - .L_24)
.L_24:
        /*003c*/ 	.word	0x00000000
        /*0040*/ 	.short	0x0023
        /*0042*/ 	.short	0x0118
        /*0044*/ 	.byte	0x00, 0xf5, 0x21, 0x00


	//----- nvinfo : EIATTR_KPARAM_INFO
	.align		4
.L_25:
        /*0048*/ 	.byte	0x04, 0x17
        /*004a*/ 	.short	(.L_27 - .L_26)
.L_26:
        /*004c*/ 	.word	0x00000000
        /*0050*/ 	.short	0x0022
        /*0052*/ 	.short	0x0110
        /*0054*/ 	.byte	0x00, 0xf0, 0x11, 0x00


	//----- nvinfo : EIATTR_KPARAM_INFO
	.align		4
.L_27:
        /*0058*/ 	.byte	0x04, 0x17
        /*005a*/ 	.short	(.L_29 - .L_28)
.L_28:
        /*005c*/ 	.word	0x00000000
        /*0060*/ 	.short	0x0021
        /*0062*/ 	.short	0x0108
        /*0064*/ 	.byte	0x00, 0xf5, 0x21, 0x00


	//----- nvinfo : EIATTR_KPARAM_INFO
	.align		4
.L_29:
        /*0068*/ 	.byte	0x04, 0x17
        /*006a*/ 	.short	(.L_31 - .L_30)
.L_30:
        /*006c*/ 	.word	0x00000000
        /*0070*/ 	.short	0x0020
        /*0072*/ 	.short	0x0100
        /*0074*/ 	.byte	0x00, 0xf5, 0x21, 0x00


	//----- nvinfo : EIATTR_KPARAM_INFO
	.align		4
.L_31:
        /*0078*/ 	.byte	0x04, 0x17
        /*007a*/ 	.short	(.L_33 - .L_32)
.L_32:
        /*007c*/ 	.word	0x00000000
        /*0080*/ 	.short	0x001f
        /*0082*/ 	.short	0x00f8
        /*0084*/ 	.byte	0x00, 0xf5, 0x21, 0x00


	//----- nvinfo : EIATTR_KPARAM_INFO
	.align		4
.L_33:
        /*0088*/ 	.byte	0x04, 0x17
        /*008a*/ 	.short	(.L_35 - .L_34)
.L_34:
        /*008c*/ 	.word	0x00000000
        /*0090*/ 	.short	0x001e
        /*0092*/ 	.short	0x00f0
        /*0094*/ 	.byte	0x00, 0xf5, 0x21, 0x00


	//----- nvinfo : EIATTR_KPARAM_INFO
	.align		4
.L_35:
        /*0098*/ 	.byte	0x04, 0x17
        /*009a*/ 	.short	(.L_37 - .L_36)
.L_36:
        /*009c*/ 	.word	0x00000000
        /*00a0*/ 	.short	0x001d
        /*00a2*/ 	.short	0x00e8
        /*00a4*/ 	.byte	0x00, 0xf5, 0x21, 0x00


	//----- nvinfo : EIATTR_KPARAM_INFO
	.align		4
.L_37:
        /*00a8*/ 	.byte	0x04, 0x17
        /*00aa*/ 	.short	(.L_39 - .L_38)
.L_38:
        /*00ac*/ 	.word	0x00000000
        /*00b0*/ 	.short	0x001c
        /*00b2*/ 	.short	0x00e0
        /*00b4*/ 	.byte	0x00, 0xf5, 0x21, 0x00


	//----- nvinfo : EIATTR_KPARAM_INFO
	.align		4
.L_39:
        /*00b8*/ 	.byte	0x04, 0x17
        /*00ba*/ 	.short	(.L_41 - .L_40)
.L_40:
        /*00bc*/ 	.word	0x00000000
        /*00c0*/ 	.short	0x001b
        /*00c2*/ 	.short	0x00d8
        /*00c4*/ 	.byte	0x00, 0xf5, 0x21, 0x00


	//----- nvinfo : EIATTR_KPARAM_INFO
	.align		4
.L_41:
        /*00c8*/ 	.byte	0x04, 0x17
        /*00ca*/ 	.short	(.L_43 - .L_42)
.L_42:
        /*00cc*/ 	.word	0x00000000
        /*00d0*/ 	.short	0x001a
        /*00d2*/ 	.short	0x00d0
        /*00d4*/ 	.byte	0x00, 0xf5, 0x21, 0x00


	//----- nvinfo : EIATTR_KPARAM_INFO
	.align		4
.L_43:
        /*00d8*/ 	.byte	0x04, 0x17
        /*00da*/ 	.short	(.L_45 - .L_44)
.L_44:
        /*00dc*/ 	.word	0x00000000
        /*00e0*/ 	.short	0x0019
        /*00e2*/ 	.short	0x00c8
        /*00e4*/ 	.byte	0x00, 0xf5, 0x21, 0x00


	//----- nvinfo : EIATTR_KPARAM_INFO
	.align		4
.L_45:
        /*00e8*/ 	.byte	0x04, 0x17
        /*00ea*/ 	.short	(.L_47 - .L_46)
.L_46:
        /*00ec*/ 	.word	0x00000000
        /*00f0*/ 	.short	0x0018
        /*00f2*/ 	.short	0x00c0
        /*00f4*/ 	.byte	0x00, 0xf5, 0x21, 0x00


	//----- nvinfo : EIATTR_KPARAM_INFO
	.align		4
.L_47:
        /*00f8*/ 	.byte	0x04, 0x17
        /*00fa*/ 	.short	(.L_49 - .L_48)
.L_48:
        /*00fc*/ 	.word	0x00000000
        /*0100*/ 	.short	0x0017
        /*0102*/ 	.short	0x00b8
        /*0104*/ 	.byte	0x00, 0xf5, 0x21, 0x00


	//----- nvinfo : EIATTR_KPARAM_INFO
	.align		4
.L_49:
        /*0108*/ 	.byte	0x04, 0x17
        /*010a*/ 	.short	(.L_51 - .L_50)
.L_50:
        /*010c*/ 	.word	0x00000000
        /*0110*/ 	.short	0x0016
        /*0112*/ 	.short	0x00b0
        /*0114*/ 	.byte	0x00, 0xf5, 0x21, 0x00


	//----- nvinfo : EIATTR_KPARAM_INFO
	.align		4
.L_51:
        /*0118*/ 	.byte	0x04, 0x17
        /*011a*/ 	.short	(.L_53 - .L_52)
.L_52:
        /*011c*/ 	.word	0x00000000
        /*0120*/ 	.short	0x0015
        /*0122*/ 	.short	0x00a8
        /*0124*/ 	.byte	0x00, 0xf5, 0x21, 0x00


	//----- nvinfo : EIATTR_KPARAM_INFO
	.align		4
.L_53:
        /*0128*/ 	.byte	0x04, 0x17
        /*012a*/ 	.short	(.L_55 - .L_54)
.L_54:
        /*012c*/ 	.word	0x00000000
        /*0130*/ 	.short	0x0014
        /*0132*/ 	.short	0x00a0
        /*0134*/ 	.byte	0x00, 0xf5, 0x21, 0x00


	//----- nvinfo : EIATTR_KPARAM_INFO
	.align		4
.L_55:
        /*0138*/ 	.byte	0x04, 0x17
        /*013a*/ 	.short	(.L_57 - .L_56)
.L_56:
        /*013c*/ 	.word	0x00000000
        /*0140*/ 	.short	0x0013
        /*0142*/ 	.short	0x0098
        /*0144*/ 	.byte	0x00, 0xf5, 0x21, 0x00


	//----- nvinfo : EIATTR_KPARAM_INFO
	.align		4
.L_57:
        /*0148*/ 	.byte	0x04, 0x17
        /*014a*/ 	.short	(.L_59 - .L_58)
.L_58:
        /*014c*/ 	.word	0x00000000
        /*0150*/ 	.short	0x0012
        /*0152*/ 	.short	0x0090
        /*0154*/ 	.byte	0x00, 0xf5, 0x21, 0x00


	//----- nvinfo : EIATTR_KPARAM_INFO
	.align		4
.L_59:
        /*0158*/ 	.byte	0x04, 0x17
        /*015a*/ 	.short	(.L_61 - .L_60)
.L_60:
        /*015c*/ 	.word	0x00000000
        /*0160*/ 	.short	0x0011
        /*0162*/ 	.short	0x0088
        /*0164*/ 	.byte	0x00, 0xf5, 0x21, 0x00


	//----- nvinfo : EIATTR_KPARAM_INFO
	.align		4
.L_61:
        /*0168*/ 	.byte	0x04, 0x17
        /*016a*/ 	.short	(.L_63 - .L_62)
.L_62:
        /*016c*/ 	.word	0x00000000
        /*0170*/ 	.short	0x0010
        /*0172*/ 	.short	0x0080
        /*0174*/ 	.byte	0x00, 0xf5, 0x21, 0x00


	//----- nvinfo : EIATTR_KPARAM_INFO
	.align		4
.L_63:
        /*0178*/ 	.byte	0x04, 0x17
        /*017a*/ 	.short	(.L_65 - .L_64)
.L_64:
        /*017c*/ 	.word	0x00000000
        /*0180*/ 	.short	0x000f
        /*0182*/ 	.short	0x0078
        /*0184*/ 	.byte	0x00, 0xf5, 0x21, 0x00


	//----- nvinfo : EIATTR_KPARAM_INFO
	.align		4
.L_65:
        /*0188*/ 	.byte	0x04, 0x17
        /*018a*/ 	.short	(.L_67 - .L_66)
.L_66:
        /*018c*/ 	.word	0x00000000
        /*0190*/ 	.short	0x000e
        /*0192*/ 	.short	0x0070
        /*0194*/ 	.byte	0x00, 0xf5, 0x21, 0x00


	//----- nvinfo : EIATTR_KPARAM_INFO
	.align		4
.L_67:
        /*0198*/ 	.byte	0x04, 0x17
        /*019a*/ 	.short	(.L_69 - .L_68)
.L_68:
        /*019c*/ 	.word	0x00000000
        /*01a0*/ 	.short	0x000d
        /*01a2*/ 	.short	0x0068
        /*01a4*/ 	.byte	0x00, 0xf5, 0x21, 0x00


	//----- nvinfo : EIATTR_KPARAM_INFO
	.align		4
.L_69:
        /*01a8*/ 	.byte	0x04, 0x17
        /*01aa*/ 	.short	(.L_71 - .L_70)
.L_70:
        /*01ac*/ 	.word	0x00000000
        /*01b0*/ 	.short	0x000c
        /*01b2*/ 	.short	0x0060
        /*01b4*/ 	.byte	0x00, 0xf5, 0x21, 0x00


	//----- nvinfo : EIATTR_KPARAM_INFO
	.align		4
.L_71:
        /*01b8*/ 	.byte	0x04, 0x17
        /*01ba*/ 	.short	(.L_73 - .L_72)
.L_72:
        /*01bc*/ 	.word	0x00000000
        /*01c0*/ 	.short	0x000b
        /*01c2*/ 	.short	0x0058
        /*01c4*/ 	.byte	0x00, 0xf5, 0x21, 0x00


	//----- nvinfo : EIATTR_KPARAM_INFO
	.align		4
.L_73:
        /*01c8*/ 	.byte	0x04, 0x17
        /*01ca*/ 	.short	(.L_75 - .L_74)
.L_74:
        /*01cc*/ 	.word	0x00000000
        /*01d0*/ 	.short	0x000a
        /*01d2*/ 	.short	0x0050
        /*01d4*/ 	.byte	0x00, 0xf5, 0x21, 0x00


	//----- nvinfo : EIATTR_KPARAM_INFO
	.align		4
.L_75:
        /*01d8*/ 	.byte	0x04, 0x17
        /*01da*/ 	.short	(.L_77 - .L_76)
.L_76:
        /*01dc*/ 	.word	0x00000000
        /*01e0*/ 	.short	0x0009
        /*01e2*/ 	.short	0x0048
        /*01e4*/ 	.byte	0x00, 0xf5, 0x21, 0x00


	//----- nvinfo : EIATTR_KPARAM_INFO
	.align		4
.L_77:
        /*01e8*/ 	.byte	0x04, 0x17
        /*01ea*/ 	.short	(.L_79 - .L_78)
.L_78:
        /*01ec*/ 	.word	0x00000000
        /*01f0*/ 	.short	0x0008
        /*01f2*/ 	.short	0x0040
        /*01f4*/ 	.byte	0x00, 0xf5, 0x21, 0x00


	//----- nvinfo : EIATTR_KPARAM_INFO
	.align		4
.L_79:
        /*01f8*/ 	.byte	0x04, 0x17
        /*01fa*/ 	.short	(.L_81 - .L_80)
.L_80:
        /*01fc*/ 	.word	0x00000000
        /*0200*/ 	.short	0x0007
        /*0202*/ 	.short	0x0038
        /*0204*/ 	.byte	0x00, 0xf5, 0x21, 0x00


	//----- nvinfo : EIATTR_KPARAM_INFO
	.align		4
.L_81:
        /*0208*/ 	.byte	0x04, 0x17
        /*020a*/ 	.short	(.L_83 - .L_82)
.L_82:
        /*020c*/ 	.word	0x00000000
        /*0210*/ 	.short	0x0006
        /*0212*/ 	.short	0x0030
        /*0214*/ 	.byte	0x00, 0xf5, 0x21, 0x00


	//----- nvinfo : EIATTR_KPARAM_INFO
	.align		4
.L_83:
        /*0218*/ 	.byte	0x04, 0x17
        /*021a*/ 	.short	(.L_85 - .L_84)
.L_84:
        /*021c*/ 	.word	0x00000000
        /*0220*/ 	.short	0x0005
        /*0222*/ 	.short	0x0028
        /*0224*/ 	.byte	0x00, 0xf5, 0x21, 0x00


	//----- nvinfo : EIATTR_KPARAM_INFO
	.align		4
.L_85:
        /*0228*/ 	.byte	0x04, 0x17
        /*022a*/ 	.short	(.L_87 - .L_86)
.L_86:
        /*022c*/ 	.word	0x00000000
        /*0230*/ 	.short	0x0004
        /*0232*/ 	.short	0x0020
        /*0234*/ 	.byte	0x00, 0xf5, 0x21, 0x00


	//----- nvinfo : EIATTR_KPARAM_INFO
	.align		4
.L_87:
        /*0238*/ 	.byte	0x04, 0x17
        /*023a*/ 	.short	(.L_89 - .L_88)
.L_88:
        /*023c*/ 	.word	0x00000000
        /*0240*/ 	.short	0x0003
        /*0242*/ 	.short	0x0018
        /*0244*/ 	.byte	0x00, 0xf5, 0x21, 0x00


	//----- nvinfo : EIATTR_KPARAM_INFO
	.align		4
.L_89:
        /*0248*/ 	.byte	0x04, 0x17
        /*024a*/ 	.short	(.L_91 - .L_90)
.L_90:
        /*024c*/ 	.word	0x00000000
        /*0250*/ 	.short	0x0002
        /*0252*/ 	.short	0x0010
        /*0254*/ 	.byte	0x00, 0xf5, 0x21, 0x00


	//----- nvinfo : EIATTR_KPARAM_INFO
	.align		4
.L_91:
        /*0258*/ 	.byte	0x04, 0x17
        /*025a*/ 	.short	(.L_93 - .L_92)
.L_92:
        /*025c*/ 	.word	0x00000000
        /*0260*/ 	.short	0x0001
        /*0262*/ 	.short	0x0008
        /*0264*/ 	.byte	0x00, 0xf5, 0x21, 0x00


	//----- nvinfo : EIATTR_KPARAM_INFO
	.align		4
.L_93:
        /*0268*/ 	.byte	0x04, 0x17
        /*026a*/ 	.short	(.L_95 - .L_94)
.L_94:
        /*026c*/ 	.word	0x00000000
        /*0270*/ 	.short	0x0000
        /*0272*/ 	.short	0x0000
        /*0274*/ 	.byte	0x00, 0xf5, 0x21, 0x00


	//----- nvinfo : EIATTR_SPARSE_MMA_MASK
	.align		4
.L_95:
        /*0278*/ 	.byte	0x03, 0x50
        /*027a*/ 	.short	0x0000


	//----- nvinfo : EIATTR_MAXREG_COUNT
	.align		4
        /*027c*/ 	.byte	0x03, 0x1b
        /*027e*/ 	.short	0x00ff


	//----- nvinfo : EIATTR_EXTERNS
	.align		4
        /*0280*/ 	.byte	0x04, 0x0f
        /*0282*/ 	.short	(.L_97 - .L_96)


	//   ....[0]....
	.align		4
.L_96:
        /*0284*/ 	.word	index@(vprintf)


	//----- nvinfo : EIATTR_MERCURY_ISA_VERSION
	.align		4
.L_97:
        /*0288*/ 	.byte	0x03, 0x5f
        /*028a*/ 	.short	0x0101


	//----- nvinfo : EIATTR_VRC_CTA_INIT_COUNT
	.align		4
        /*028c*/ 	.byte	0x02, 0x4a
	.zero		1
	.zero		1


	//----- nvinfo : EIATTR_SYSCALL_OFFSETS
	.align		4
        /*0290*/ 	.byte	0x04, 0x46
        /*0292*/ 	.short	(.L_99 - .L_98)


	//   ....[0]....
.L_98:
        /*0294*/ 	.word	0x00000890


	//   ....[1]....
        /*0298*/ 	.word	0x000009b0


	//   ....[2]....
        /*029c*/ 	.word	0x00000ac0


	//   ....[3]....
        /*02a0*/ 	.word	0x00000d10


	//   ....[4]....
        /*02a4*/ 	.word	0x00000f10


	//   ....[5]....
        /*02a8*/ 	.word	0x00001110


	//   ....[6]....
        /*02ac*/ 	.word	0x000012c0


	//   ....[7]....
        /*02b0*/ 	.word	0x000014b0


	//   ....[8]....
        /*02b4*/ 	.word	0x000016b0


	//   ....[9]....
        /*02b8*/ 	.word	0x00001840


	//   ....[10]....
        /*02bc*/ 	.word	0x00001940


	//   ....[11]....
        /*02c0*/ 	.word	0x00001aa0


	//   ....[12]....
        /*02c4*/ 	.word	0x00001ba0


	//   ....[13]....
        /*02c8*/ 	.word	0x00001d40


	//   ....[14]....
        /*02cc*/ 	.word	0x00001e40


	//   ....[15]....
        /*02d0*/ 	.word	0x00001f40


	//   ....[16]....
        /*02d4*/ 	.word	0x000020a0


	//   ....[17]....
        /*02d8*/ 	.word	0x000021a0


	//   ....[18]....
        /*02dc*/ 	.word	0x000022a0


	//   ....[19]....
        /*02e0*/ 	.word	0x00002420


	//   ....[20]....
        /*02e4*/ 	.word	0x00002520


	//   ....[21]....
        /*02e8*/ 	.word	0x00002620


	//   ....[22]....
        /*02ec*/ 	.word	0x000027c0


	//   ....[23]....
        /*02f0*/ 	.word	0x000028c0


	//   ....[24]....
        /*02f4*/ 	.word	0x00002a40


	//   ....[25]....
        /*02f8*/ 	.word	0x00002b60


	//   ....[26]....
        /*02fc*/ 	.word	0x00002d40


	//   ....[27]....
        /*0300*/ 	.word	0x00002e60


	//   ....[28]....
        /*0304*/ 	.word	0x00002f80


	//   ....[29]....
        /*0308*/ 	.word	0x000030d0


	//   ....[30]....
        /*030c*/ 	.word	0x000031a0


	//   ....[31]....
        /*0310*/ 	.word	0x00003280


	//   ....[32]....
        /*0314*/ 	.word	0x000033a0


	//   ....[33]....
        /*0318*/ 	.word	0x000034c0


	//   ....[34]....
        /*031c*/ 	.word	0x00003630


	//   ....[35]....
        /*0320*/ 	.word	0x00003700


	//   ....[36]....
        /*0324*/ 	.word	0x00003810


	//   ....[37]....
        /*0328*/ 	.word	0x000039d0


	//   ....[38]....
        /*032c*/ 	.word	0x00003ad0


	//   ....[39]....
        /*0330*/ 	.word	0x00003ba0


	//   ....[40]....
        /*0334*/ 	.word	0x00003c80


	//   ....[41]....
        /*0338*/ 	.word	0x00003d70


	//   ....[42]....
        /*033c*/ 	.word	0x00003e40


	//   ....[43]....
        /*0340*/ 	.word	0x00003f20


	//   ....[44]....
        /*0344*/ 	.word	0x00004090


	//   ....[45]....
        /*0348*/ 	.word	0x00004650


	//   ....[46]....
        /*034c*/ 	.word	0x00004740


	//   ....[47]....
        /*0350*/ 	.word	0x00004810


	//   ....[48]....
        /*0354*/ 	.word	0x00004960


	//   ....[49]....
        /*0358*/ 	.word	0x00004a30


	//   ....[50]....
        /*035c*/ 	.word	0x00004b00


	//   ....[51]....
        /*0360*/ 	.word	0x00004bd0


	//   ....[52]....
        /*0364*/ 	.word	0x00004cd0


	//   ....[53]....
        /*0368*/ 	.word	0x00004db0


	//   ....[54]....
        /*036c*/ 	.word	0x00004eb0


	//   ....[55]....
        /*0370*/ 	.word	0x00005480


	//   ....[56]....
        /*0374*/ 	.word	0x00005610


	//   ....[57]....
        /*0378*/ 	.word	0x000056e0


	//   ....[58]....
        /*037c*/ 	.word	0x000057d0


	//   ....[59]....
        /*0380*/ 	.word	0x000058c0


	//   ....[60]....
        /*0384*/ 	.word	0x00005990


	//   ....[61]....
        /*0388*/ 	.word	0x00005a80


	//   ....[62]....
        /*038c*/ 	.word	0x00005b80


	//   ....[63]....
        /*0390*/ 	.word	0x00005cf0


	//   ....[64]....
        /*0394*/ 	.word	0x00006200


	//   ....[65]....
        /*0398*/ 	.word	0x000062f0


	//   ....[66]....
        /*039c*/ 	.word	0x000065b0


	//   ....[67]....
        /*03a0*/ 	.word	0x00006700


	//   ....[68]....
        /*03a4*/ 	.word	0x000067d0


	//   ....[69]....
        /*03a8*/ 	.word	0x000068b0


	//   ....[70]....
        /*03ac*/ 	.word	0x000069a0


	//   ....[71]....
        /*03b0*/ 	.word	0x00006a70


	//   ....[72]....
        /*03b4*/ 	.word	0x00006b50


	//   ....[73]....
        /*03b8*/ 	.word	0x00006cc0


	//   ....[74]....
        /*03bc*/ 	.word	0x00006d90


	//   ....[75]....
        /*03c0*/ 	.word	0x00006e60


	//   ....[76]....
        /*03c4*/ 	.word	0x00007490


	//   ....[77]....
        /*03c8*/ 	.word	0x00007590


	//   ....[78]....
        /*03cc*/ 	.word	0x00007680


	//   ....[79]....
        /*03d0*/ 	.word	0x00007b40


	//   ....[80]....
        /*03d4*/ 	.word	0x00007c40


	//   ....[81]....
        /*03d8*/ 	.word	0x00007d10


	//   ....[82]....
        /*03dc*/ 	.word	0x000081d0


	//   ....[83]....
        /*03e0*/ 	.word	0x00008350


	//   ....[84]....
        /*03e4*/ 	.word	0x00008420


	//   ....[85]....
        /*03e8*/ 	.word	0x000084f0


	//   ....[86]....
        /*03ec*/ 	.word	0x00008980


	//   ....[87]....
        /*03f0*/ 	.word	0x00008a80


	//   ....[88]....
        /*03f4*/ 	.word	0x00008b50


	//   ....[89]....
        /*03f8*/ 	.word	0x00008c20


	//   ....[90]....
        /*03fc*/ 	.word	0x000090b0


	//   ....[91]....
        /*0400*/ 	.word	0x000091c0


	//   ....[92]....
        /*0404*/ 	.word	0x000092b0


	//   ....[93]....
        /*0408*/ 	.word	0x00009380


	//   ....[94]....
        /*040c*/ 	.word	0x00009450


	//   ....[95]....
        /*0410*/ 	.word	0x00009910


	//   ....[96]....
        /*0414*/ 	.word	0x00009a10


	//   ....[97]....
        /*0418*/ 	.word	0x00009ae0


	//   ....[98]....
        /*041c*/ 	.word	0x00009de0


	//   ....[99]....
        /*0420*/ 	.word	0x00009f50


	//   ....[100]....
        /*0424*/ 	.word	0x0000a070


	//   ....[101]....
        /*0428*/ 	.word	0x0000a190


	//----- nvinfo : EIATTR_EXIT_INSTR_OFFSETS
	.align		4
.L_99:
        /*042c*/ 	.byte	0x04, 0x1c
        /*042e*/ 	.short	(.L_101 - .L_100)


	//   ....[0]....
.L_100:
        /*0430*/ 	.word	0x000000a0


	//   ....[1]....
        /*0434*/ 	.word	0x00000100


	//   ....[2]....
        /*0438*/ 	.word	0x0000a2a0


	//   ....[3]....
        /*043c*/ 	.word	0x0000a320


	//----- nvinfo : EIATTR_INDIRECT_BRANCH_TARGETS
	.align		4
.L_101:
        /*0440*/ 	.byte	0x04, 0x34
        /*0442*/ 	.short	(.L_103 - .L_102)


	//   ....[0]....
.L_102:
        /*0444*/ 	.word	.L_x_270@srel
        /*0448*/ 	.short	0x0
        /*044a*/ 	.short	0x0
        /*044c*/ 	.word	0x4
        /*0450*/ 	.word	.L_x_271@srel
        /*0454*/ 	.word	.L_x_272@srel
        /*0458*/ 	.word	.L_x_273@srel
        /*045c*/ 	.word	.L_x_274@srel


	//   ....[1]....
        /* <DEDUP_REMOVED lines=8> */


	//   ....[2]....
        /* <DEDUP_REMOVED lines=8> */


	//   ....[3]....
        /*0498*/ 	.word	.L_x_285@srel
        /*049c*/ 	.short	0x0
        /*049e*/ 	.short	0x0
        /*04a0*/ 	.word	0x3
        /*04a4*/ 	.word	.L_x_286@srel
        /*04a8*/ 	.word	.L_x_287@srel
        /*04ac*/ 	.word	.L_x_274@srel


	//   ....[4]....
        /*04b0*/ 	.word	.L_x_289@srel
        /*04b4*/ 	.short	0x0
        /*04b6*/ 	.short	0x0
        /*04b8*/ 	.word	0x3
        /*04bc*/ 	.word	.L_x_290@srel
        /*04c0*/ 	.word	.L_x_291@srel
        /*04c4*/ 	.word	.L_x_274@srel


	//   ....[5]....
        /* <DEDUP_REMOVED lines=8> */


	//   ....[6]....
        /* <DEDUP_REMOVED lines=8> */


	//   ....[7]....
        /* <DEDUP_REMOVED lines=8> */


	//   ....[8]....
        /*051c*/ 	.word	.L_x_308@srel
        /*0520*/ 	.short	0x0
        /*0522*/ 	.short	0x0
        /*0524*/ 	.word	0x3
        /*0528*/ 	.word	.L_x_309@srel
        /*052c*/ 	.word	.L_x_310@srel
        /*0530*/ 	.word	.L_x_274@srel


	//   ....[9]....
        /*0534*/ 	.word	.L_x_312@srel
        /*0538*/ 	.short	0x0
        /*053a*/ 	.short	0x0
        /*053c*/ 	.word	0x3
        /*0540*/ 	.word	.L_x_313@srel
        /*0544*/ 	.word	.L_x_314@srel
        /*0548*/ 	.word	.L_x_274@srel


	//   ....[10]....
        /* <DEDUP_REMOVED lines=8> */


	//   ....[11]....
        /* <DEDUP_REMOVED lines=8> */


	//   ....[12]....
        /* <DEDUP_REMOVED lines=8> */


	//   ....[13]....
        /*05a0*/ 	.word	.L_x_331@srel
        /*05a4*/ 	.short	0x0
        /*05a6*/ 	.short	0x0
        /*05a8*/ 	.word	0x3
        /*05ac*/ 	.word	.L_x_332@srel
        /*05b0*/ 	.word	.L_x_333@srel
        /*05b4*/ 	.word	.L_x_274@srel


	//   ....[14]....
        /*05b8*/ 	.word	.L_x_335@srel
        /*05bc*/ 	.short	0x0
        /*05be*/ 	.short	0x0
        /*05c0*/ 	.word	0x3
        /*05c4*/ 	.word	.L_x_336@srel
        /*05c8*/ 	.word	.L_x_337@srel
        /*05cc*/ 	.word	.L_x_274@srel


	//   ....[15]....
        /* <DEDUP_REMOVED lines=8> */


	//   ....[16]....
        /*05ec*/ 	.word	.L_x_344@srel
        /*05f0*/ 	.short	0x0
        /*05f2*/ 	.short	0x0
        /*05f4*/ 	.word	0x3
        /*05f8*/ 	.word	.L_x_345@srel
        /*05fc*/ 	.word	.L_x_346@srel
        /*0600*/ 	.word	.L_x_274@srel


	//   ....[17]....
        /*0604*/ 	.word	.L_x_348@srel
        /*0608*/ 	.short	0x0
        /*060a*/ 	.short	0x0
        /*060c*/ 	.word	0x3
        /*0610*/ 	.word	.L_x_349@srel
        /*0614*/ 	.word	.L_x_350@srel
        /*0618*/ 	.word	.L_x_274@srel


	//   ....[18]....
        /* <DEDUP_REMOVED lines=8> */


	//   ....[19]....
        /*0638*/ 	.word	.L_x_357@srel
        /*063c*/ 	.short	0x0
        /*063e*/ 	.short	0x0
        /*0640*/ 	.word	0x3
        /*0644*/ 	.word	.L_x_358@srel
        /*0648*/ 	.word	.L_x_359@srel
        /*064c*/ 	.word	.L_x_274@srel


	//   ....[20]....
        /*0650*/ 	.word	.L_x_361@srel
        /*0654*/ 	.short	0x0
        /*0656*/ 	.short	0x0
        /*0658*/ 	.word	0x3
        /*065c*/ 	.word	.L_x_362@srel
        /*0660*/ 	.word	.L_x_363@srel
        /*0664*/ 	.word	.L_x_274@srel


	//----- nvinfo : EIATTR_CRS_STACK_SIZE
	.align		4
.L_103:
        /*0668*/ 	.byte	0x04, 0x1e
        /*066a*/ 	.short	(.L_105 - .L_104)
.L_104:
        /*066c*/ 	.word	0x00000000


	//----- nvinfo : EIATTR_CBANK_PARAM_SIZE
	.align		4
.L_105:
        /*0670*/ 	.byte	0x03, 0x19
        /*0672*/ 	.short	0x012c


	//----- nvinfo : EIATTR_PARAM_CBANK
	.align		4
        /*0674*/ 	.byte	0x04, 0x0a
        /*0676*/ 	.short	(.L_107 - .L_106)
	.align		4
.L_106:
        /*0678*/ 	.word	index@(.nv.constant0.evaluate)
        /*067c*/ 	.short	0x0380
        /*067e*/ 	.short	0x012c


	//----- nvinfo : EIATTR_SW_WAR
	.align		4
.L_107:
        /*0680*/ 	.byte	0x04, 0x36
        /*0682*/ 	.short	(.L_109 - .L_108)
.L_108:
        /*0684*/ 	.word	0x00000008
.L_109:


//--------------------- .nv.callgraph             --------------------------
	.section	.nv.callgraph,"",@"SHT_CUDA_CALLGRAPH"
	.align	4
	.sectionentsize	8
	.align		4
        /*0000*/ 	.word	0x00000000
	.align		4
        /*0004*/ 	.word	0xffffffff
	.align		4
        /*0008*/ 	.word	index@(evaluate)
	.align		4
        /*000c*/ 	.word	index@(vprintf)
	.align		4
        /*0010*/ 	.word	0x00000000
	.align		4
        /*0014*/ 	.word	0xfffffffe
	.align		4
        /*0018*/ 	.word	0x00000000
	.align		4
        /*001c*/ 	.word	0xfffffffd
	.align		4
        /*0020*/ 	.word	0x00000000
	.align		4
        /*0024*/ 	.word	0xfffffffc


//--------------------- .nv.constant4             --------------------------
	.section	.nv.constant4,"a",@progbits
	.align	8
	.align		8
.nv.constant4:
        /*0000*/ 	.dword	vprintf
	.align		8
        /*0008*/ 	.dword	$str
	.align		8
        /*0010*/ 	.dword	$str$1
	.align		8
        /*0018*/ 	.dword	$str$2
	.align		8
        /*0020*/ 	.dword	$str$3
	.align		8
        /*0028*/ 	.dword	$str$4
	.align		8
        /*0030*/ 	.dword	__cudart_i2opi_f


//--------------------- .nv.constant2.evaluate    --------------------------
	.section	.nv.constant2.evaluate,"a",@progbits
	.sectionflags	@""
	.align	4
.nv.constant2.evaluate:
        /*0000*/ 	.byte	0xc0, 0x08, 0x00, 0x00, 0xd0, 0x09, 0x00, 0x00, 0xc0, 0x06, 0x00, 0x00, 0x40, 0x91, 0x00, 0x00
        /* <DEDUP_REMOVED lines=17> */
        /*0120*/ 	.byte	0x40, 0x99, 0x00, 0x00, 0x40, 0x91, 0x00, 0x00


//--------------------- .text.evaluate            --------------------------
	.section	.text.evaluate,"ax",@progbits
	.align	128
        .global         evaluate
        .type           evaluate,@function
        .size           evaluate,(.L_x_366 - evaluate)
        .other          evaluate,@"STO_CUDA_ENTRY STV_DEFAULT"
evaluate:
.text.evaluate:
[----:B------:R-:W0:Y:S08]  /*0000*/  LDC R1, c[0x0][0x37c] ;  /* 0x0000df00ff017b82 */ /* 0x000e300000000800 */
[----:B------:R-:W1:Y:S01]  /*0010*/  S2UR UR4, SR_CTAID.X ;  /* 0x00000000000479c3 */ /* 0x000e620000002500 */
[----:B0-----:R-:W-:Y:S01]  /*0020*/  VIADD R1, R1, 0xfffffdc0 ;  /* 0xfffffdc001017836 */ /* 0x001fe20000000000 */
[----:B------:R-:W0:Y:S01]  /*0030*/  LDCU UR38, c[0x0][0x2f8] ;  /* 0x00005f00ff2677ac */ /* 0x000e220008000800 */
[----:B------:R-:W2:Y:S03]  /*0040*/  LDCU UR39, c[0x0][0x2fc] ;  /* 0x00005f80ff2777ac */ /* 0x000ea60008000800 */
[----:B------:R-:W-:-:S02]  /*0050*/  R2UR UR6, R1 ;  /* 0x00000000010672ca */ /* 0x000fc400000e0000 */
[----:B------:R-:W1:Y:S11]  /*0060*/  LDC R0, c[0x0][0x4a4] ;  /* 0x00012900ff007b82 */ /* 0x000e760000000800 */
[----:B0-----:R-:W-:-:S04]  /*0070*/  UIADD3 UR38, UP0, UPT, UR6, UR38, URZ ;  /* 0x0000002606267290 */ /* 0x001fc8000ff1e0ff */
[----:B--2---:R-:W-:Y:S01]  /*0080*/  UIADD3.X UR39, UPT, UPT, URZ, UR39, URZ, UP0, !UPT ;  /* 0x00000027ff277290 */ /* 0x004fe200087fe4ff */
[----:B-1----:R-:W-:-:S13]  /*0090*/  ISETP.LE.AND P0, PT, R0, UR4, PT ;  /* 0x0000000400007c0c */ /* 0x002fda000bf03270 */
[----:B------:R-:W-:Y:S05]  /*00a0*/  @P0 EXIT ;  /* 0x000000000000094d */ /* 0x000fea0003800000 */
[----:B------:R-:W0:Y:S01]  /*00b0*/  S2R R3, SR_TID.X ;  /* 0x0000000000037919 */ /* 0x000e220000002100 */
[----:B------:R-:W0:Y:S01]  /*00c0*/  LDC R2, c[0x0][0x360] ;  /* 0x0000d800ff027b82 */ /* 0x000e220000000800 */
[----:B------:R-:W1:Y:S01]  /*00d0*/  LDCU UR5, c[0x0][0x4a8] ;  /* 0x00009500ff0577ac */ /* 0x000e620008000800 */
[----:B0-----:R-:W-:-:S05]  /*00e0*/  IMAD R2, R2, UR4, R3 ;  /* 0x0000000402027c24 */ /* 0x001fca000f8e0203 */
[----:B-1----:R-:W-:-:S13]  /*00f0*/  ISETP.GE.AND P0, PT, R2, UR5, PT ;  /* 0x0000000502007c0c */ /* 0x002fda000bf06270 */
[----:B------:R-:W-:Y:S05]  /*0100*/  @P0 EXIT ;  /* 0x000000000000094d */ /* 0x000fea0003800000 */
[----:B------:R-:W0:Y:S01]  /*0110*/  LDC.64 R4, c[0x0][0x3c0] ;  /* 0x0000f000ff047b82 */ /* 0x000e220000000a00 */
[----:B------:R-:W1:Y:S01]  /*0120*/  LDCU.64 UR36, c[0x0][0x358] ;  /* 0x00006b00ff2477ac */ /* 0x000e620008000a00 */
[----:B0-----:R-:W-:-:S06]  /*0130*/  IMAD.WIDE.U32 R4, R2, 0x4, R4 ;  /* 0x0000000402047825 */ /* 0x001fcc00078e0004 */
[----:B-1----:R-:W2:Y:S02]  /*0140*/  LDG.E R4, desc[UR36][R4.64] ;  /* 0x0000002404047981 */ /* 0x002ea4000c1e1900 */
[----:B--2---:R-:W-:-:S13]  /*0150*/  FSETP.NEU.AND P0, PT, R4, 255, PT ;  /* 0x437f00000400780b */ /* 0x004fda0003f0d000 */
[----:B------:R-:W-:Y:S05]  /*0160*/  @!P0 BRA `(.L_x_0) ;  /* 0x000000a000508947 */ /* 0x000fea0003800000 */
[----:B------:R-:W0:Y:S01]  /*0170*/  LDC.64 R70, c[0x0][0x448] ;  /* 0x00011200ff467b82 */ /* 0x000e220000000a00 */
[----:B------:R-:W-:Y:S01]  /*0180*/  BSSY.RECONVERGENT B9, `(.L_x_1) ;  /* 0x0000a09000097945 */ /* 0x000fe20003800200 */
[----:B------:R-:W-:Y:S02]  /*0190*/  IMAD.MOV.U32 R65, RZ, RZ, RZ ;  /* 0x000000ffff417224 */ /* 0x000fe400078e00ff */
[C---:B------:R-:W-:Y:S02]  /*01a0*/  VIADD R64, R1.reuse, 0x220 ;  /* 0x0000022001407836 */ /* 0x040fe40000000000 */
[----:B------:R-:W-:Y:S02]  /*01b0*/  VIADD R63, R1, 0x20 ;  /* 0x00000020013f7836 */ /* 0x000fe40000000000 */
[----:B------:R-:W1:Y:S08]  /*01c0*/  LDC.64 R68, c[0x0][0x440] ;  /* 0x00011000ff447b82 */ /* 0x000e700000000a00 */
[----:B------:R-:W2:Y:S08]  /*01d0*/  LDC.64 R16, c[0x0][0x438] ;  /* 0x00010e00ff107b82 */ /* 0x000eb00000000a00 */
[----:B------:R-:W3:Y:S01]  /*01e0*/  LDC.64 R18, c[0x0][0x430] ;  /* 0x00010c00ff127b82 */ /* 0x000ee20000000a00 */
[----:B0-----:R-:W-:-:S07]  /*01f0*/  IMAD.WIDE.U32 R70, R2, 0x4, R70 ;  /* 0x0000000402467825 */ /* 0x001fce00078e0046 */
[----:B------:R-:W0:Y:S01]  /*0200*/  LDC.64 R22, c[0x0][0x428] ;  /* 0x00010a00ff167b82 */ /* 0x000e220000000a00 */
[----:B-1----:R-:W-:-:S07]  /*0210*/  IMAD.WIDE.U32 R68, R2, 0x4, R68 ;  /* 0x0000000402447825 */ /* 0x002fce00078e0044 */
[----:B------:R-:W1:Y:S01]  /*0220*/  LDC.64 R24, c[0x0][0x420] ;  /* 0x00010800ff187b82 */ /* 0x000e620000000a00 */
[----:B--2---:R-:W-:-:S07]  /*0230*/  IMAD.WIDE.U32 R16, R2, 0x4, R16 ;  /* 0x0000000402107825 */ /* 0x004fce00078e0010 */
[----:B------:R-:W2:Y:S01]  /*0240*/  LDC.64 R26, c[0x0][0x418] ;  /* 0x00010600ff1a7b82 */ /* 0x000ea20000000a00 */
[----:B---3--:R-:W-:-:S07]  /*0250*/  IMAD.WIDE.U32 R18, R2, 0x4, R18 ;  /* 0x0000000402127825 */ /* 0x008fce00078e0012 */
        /* <DEDUP_REMOVED lines=29> */
[----:B--2---:R-:W-:-:S04]  /*0430*/  IMAD.WIDE.U32 R50, R2, 0x4, R50 ;  /* 0x0000000402327825 */ /* 0x004fc800078e0032 */
[----:B---3--:R-:W-:-:S04]  /*0440*/  IMAD.WIDE.U32 R52, R2, 0x4, R52 ;  /* 0x0000000402347825 */ /* 0x008fc800078e0034 */
[----:B0-----:R-:W-:-:S04]  /*0450*/  IMAD.WIDE.U32 R54, R2, 0x4, R54 ;  /* 0x0000000402367825 */ /* 0x001fc800078e0036 */
[----:B-1----:R-:W-:-:S07]  /*0460*/  IMAD.WIDE.U32 R56, R2, 0x4, R56 ;  /* 0x0000000402387825 */ /* 0x002fce00078e0038 */
.L_x_252:
[----:B0-----:R-:W0:Y:S01]  /*0470*/  LDCU.64 UR4, c[0x0][0x3c8] ;  /* 0x00007900ff0477ac */ /* 0x001e220008000a00 */
[----:B------:R-:W-:Y:S01]  /*0480*/  ISETP.NE.AND P0, PT, R65, RZ, PT ;  /* 0x000000ff4100720c */ /* 0x000fe20003f05270 */
[----:B------:R-:W-:Y:S01]  /*0490*/  BSSY.RECONVERGENT B0, `(.L_x_2) ;  /* 0x000000a000007945 */ /* 0x000fe20003800200 */
[----:B01----:R-:W-:Y:S02]  /*04a0*/  IMAD.U32 R58, RZ, RZ, UR4 ;  /* 0x00000004ff3a7e24 */ /* 0x003fe4000f8e00ff */
[----:B------:R-:W-:-:S09]  /*04b0*/  IMAD.U32 R59, RZ, RZ, UR5 ;  /* 0x00000005ff3b7e24 */ /* 0x000fd2000f8e00ff */
[----:B------:R-:W-:Y:S05]  /*04c0*/  @!P0 BRA `(.L_x_3) ;  /* 0x0000000000188947 */ /* 0x000fea0003800000 */
[----:B------:R-:W0:Y:S01]  /*04d0*/  LDCU.64 UR4, c[0x0][0x3d8] ;  /* 0x00007b00ff0477ac */ /* 0x000e220008000a00 */
[----:B------:R-:W-:Y:S01]  /*04e0*/  ISETP.NE.AND P0, PT, R65, 0x1, PT ;  /* 0x000000014100780c */ /* 0x000fe20003f05270 */
[----:B0-----:R-:W-:Y:S02]  /*04f0*/  IMAD.U32 R58, RZ, RZ, UR4 ;  /* 0x00000004ff3a7e24 */ /* 0x001fe4000f8e00ff */
[----:B------:R-:W-:-:S10]  /*0500*/  IMAD.U32 R59, RZ, RZ, UR5 ;  /* 0x00000005ff3b7e24 */ /* 0x000fd4000f8e00ff */
[----:B------:R-:W0:Y:S08]  /*0510*/  @!P0 LDC R58, c[0x0][0x3d0] ;  /* 0x0000f400ff3a8b82 */ /* 0x000e300000000800 */
[----:B------:R-:W1:Y:S02]  /*0520*/  @!P0 LDC R59, c[0x0][0x3d4] ;  /* 0x0000f500ff3b8b82 */ /* 0x000e640000000800 */
.L_x_3:
[----:B------:R-:W-:Y:S05]  /*0530*/  BSYNC.RECONVERGENT B0 ;  /* 0x0000000000007941 */ /* 0x000fea0003800200 */
.L_x_2:
[----:B01----:R-:W2:Y:S01]  /*0540*/  LDG.E R62, desc[UR36][R58.64] ;  /* 0x000000243a3e7981 */ /* 0x003ea2000c1e1900 */
[----:B------:R-:W-:Y:S01]  /*0550*/  BSSY.RECONVERGENT B8, `(.L_x_4) ;  /* 0x0000991000087945 */ /* 0x000fe20003800200 */
[----:B------:R-:W-:Y:S01]  /*0560*/  IMAD.MOV.U32 R60, RZ, RZ, -0x1 ;  /* 0xffffffffff3c7424 */ /* 0x000fe200078e00ff */
[----:B--2---:R-:W-:-:S13]  /*0570*/  ISETP.NE.AND P0, PT, R62, RZ, PT ;  /* 0x000000ff3e00720c */ /* 0x004fda0003f05270 */
[----:B------:R-:W-:Y:S05]  /*0580*/  @!P0 BRA `(.L_x_5) ;  /* 0x0000009800348947 */ /* 0x000fea0003800000 */
[----:B------:R-:W-:Y:S02]  /*0590*/  IMAD.MOV.U32 R60, RZ, RZ, -0x1 ;  /* 0xffffffffff3c7424 */ /* 0x000fe400078e00ff */
[----:B------:R-:W-:Y:S02]  /*05a0*/  IMAD.MOV.U32 R61, RZ, RZ, RZ ;  /* 0x000000ffff3d7224 */ /* 0x000fe400078e00ff */
[----:B------:R-:W-:-:S07]  /*05b0*/  IMAD.MOV.U32 R4, RZ, RZ, R62 ;  /* 0x000000ffff047224 */ /* 0x000fce00078e003e */
.L_x_241:
[----:B------:R-:W-:Y:S01]  /*05c0*/  ISETP.GT.AND P0, PT, R4, 0x1a, PT ;  /* 0x0000001a0400780c */ /* 0x000fe20003f04270 */
[----:B------:R-:W-:Y:S04]  /*05d0*/  BSSY.RECONVERGENT B7, `(.L_x_6) ;  /* 0x0000983000077945 */ /* 0x000fe80003800200 */
[----:B------:R-:W-:Y:S08]  /*05e0*/  BSSY.RELIABLE B6, `(.L_x_7) ;  /* 0x00008b6000067945 */ /* 0x000ff00003800100 */
[----:B-1234-:R-:W-:Y:S05]  /*05f0*/  @P0 BRA `(.L_x_8) ;  /* 0x0000002400600947 */ /* 0x01efea0003800000 */
[----:B------:R-:W-:-:S13]  /*0600*/  ISETP.GT.AND P0, PT, R4, 0xd, PT ;  /* 0x0000000d0400780c */ /* 0x000fda0003f04270 */
[----:B------:R-:W-:Y:S05]  /*0610*/  @P0 BRA `(.L_x_9) ;  /* 0x0000001400680947 */ /* 0x000fea0003800000 */
[----:B------:R-:W-:-:S13]  /*0620*/  ISETP.GT.AND P0, PT, R4, 0x6, PT ;  /* 0x000000060400780c */ /* 0x000fda0003f04270 */
[----:B------:R-:W-:Y:S05]  /*0630*/  @P0 BRA `(.L_x_10) ;  /* 0x0000000800c00947 */ /* 0x000fea0003800000 */
[----:B------:R-:W-:-:S13]  /*0640*/  ISETP.GT.AND P0, PT, R4, 0x3, PT ;  /* 0x000000030400780c */ /* 0x000fda0003f04270 */
[----:B------:R-:W-:Y:S05]  /*0650*/  @P0 BRA `(.L_x_11) ;  /* 0x0000000400200947 */ /* 0x000fea0003800000 */
[----:B------:R-:W-:-:S05]  /*0660*/  IMAD.MOV.U32 R3, RZ, RZ, -0x1 ;  /* 0xffffffffff037424 */ /* 0x000fca00078e00ff */
[----:B------:R-:W-:-:S04]  /*0670*/  VIADDMNMX.U32 R0, R4, R3, 0x3, PT ;  /* 0x0000000304007446 */ /* 0x000fc80003800003 */
[----:B------:R-:W-:-:S04]  /*0680*/  SHF.L.U32 R0, R0, 0x2, RZ ;  /* 0x0000000200007819 */ /* 0x000fc800000006ff */
[----:B------:R-:W0:Y:S02]  /*0690*/  LDC R4, c[0x2][R0] ;  /* 0x0080000000047b82 */ /* 0x000e240000000800 */
[----:B0-----:R-:W-:-:S04]  /*06a0*/  SHF.R.S32.HI R5, RZ, 0x1f, R4 ;  /* 0x0000001fff057819 */ /* 0x001fc80000011404 */
.L_x_270:
[----:B------:R-:W-:Y:S05]  /*06b0*/  BRX R4 -0x6c0                                                           (*"BRANCH_TARGETS .L_x_271,.L_x_272,.L_x_273,.L_x_274"*) ;  /* 0xfffffff804507949 */ /* 0x000fea000383ffff */
.L_x_273:
[----:B------:R-:W-:Y:S05]  /*06c0*/  BREAK.RELIABLE B6 ;  /* 0x0000000000067942 */ /* 0x000fea0003800100 */
[----:B------:R-:W2:Y:S01]  /*06d0*/  LDG.E R11, desc[UR36][R52.64] ;  /* 0x00000024340b7981 */ /* 0x000ea2000c1e1900 */
[----:B------:R-:W-:Y:S01]  /*06e0*/  IMAD.MOV.U32 R3, RZ, RZ, 0x3b808081 ;  /* 0x3b808081ff037424 */ /* 0x000fe200078e00ff */
[----:B------:R-:W-:Y:S01]  /*06f0*/  BSSY.RECONVERGENT B2, `(.L_x_12) ;  /* 0x000000d000027945 */ /* 0x000fe20003800200 */
[----:B------:R-:W-:Y:S02]  /*0700*/  IMAD.MOV.U32 R0, RZ, RZ, 0x437f0000 ;  /* 0x437f0000ff007424 */ /* 0x000fe400078e00ff */
[----:B------:R-:W-:-:S02]  /*0710*/  VIADD R66, R60, 0x1 ;  /* 0x000000013c427836 */ /* 0x000fc40000000000 */
[----:B------:R-:W-:-:S04]  /*0720*/  FFMA R0, R3, -R0, 1 ;  /* 0x3f80000003007423 */ /* 0x000fc80000000800 */
[----:B------:R-:W-:Y:S01]  /*0730*/  FFMA R0, R0, R3, 0.0039215688593685626984 ;  /* 0x3b80808100007423 */ /* 0x000fe20000000003 */
[----:B--2---:R-:W0:Y:S03]  /*0740*/  FCHK P0, R11, 255 ;  /* 0x437f00000b007902 */ /* 0x004e260000000000 */
[----:B------:R-:W-:-:S04]  /*0750*/  FFMA R3, R11, R0, RZ ;  /* 0x000000000b037223 */ /* 0x000fc800000000ff */
[----:B------:R-:W-:-:S04]  /*0760*/  FFMA R4, R3, -255, R11 ;  /* 0xc37f000003047823 */ /* 0x000fc8000000000b */
[----:B------:R-:W-:Y:S01]  /*0770*/  FFMA R0, R0, R4, R3 ;  /* 0x0000000400007223 */ /* 0x000fe20000000003 */
[----:B0-----:R-:W-:Y:S06]  /*0780*/  @!P0 BRA `(.L_x_13) ;  /* 0x00000000000c8947 */ /* 0x001fec0003800000 */
[----:B------:R-:W-:Y:S01]  /*0790*/  IMAD.MOV.U32 R8, RZ, RZ, 0x437f0000 ;  /* 0x437f0000ff087424 */ /* 0x000fe200078e00ff */
[----:B------:R-:W-:-:S07]  /*07a0*/  MOV R4, 0x7c0 ;  /* 0x000007c000047802 */ /* 0x000fce0000000f00 */
[----:B------:R-:W-:Y:S05]  /*07b0*/  CALL.REL.NOINC `($__internal_1_$__cuda_sm3x_div_rn_noftz_f32_slowpath) ;  /* 0x000000a000487944 */ /* 0x000fea0003c00000 */
.L_x_13:
[----:B------:R-:W-:Y:S05]  /*07c0*/  BSYNC.RECONVERGENT B2 ;  /* 0x0000000000027941 */ /* 0x000fea0003800200 */
.L_x_12:
[C---:B------:R-:W-:Y:S01]  /*07d0*/  IMAD R3, R60.reuse, 0x4, R63 ;  /* 0x000000043c037824 */ /* 0x040fe200078e023f */
[----:B------:R-:W-:Y:S01]  /*07e0*/  ISETP.GE.AND P0, PT, R60, 0x7f, PT ;  /* 0x0000007f3c00780c */ /* 0x000fe20003f06270 */
[----:B------:R-:W-:-:S03]  /*07f0*/  IMAD.MOV.U32 R60, RZ, RZ, R66 ;  /* 0x000000ffff3c7224 */ /* 0x000fc600078e0042 */
[----:B------:R2:W-:Y:S09]  /*0800*/  STL [R3+0x4], R0 ;  /* 0x0000040003007387 */ /* 0x0005f20000100800 */
[----:B------:R-:W-:Y:S05]  /*0810*/  @!P0 BRA `(.L_x_14) ;  /* 0x0000009400788947 */ /* 0x000fea0003800000 */
[----:B--2---:R-:W-:Y:S01]  /*0820*/  MOV R0, 0x0 ;  /* 0x0000000000007802 */ /* 0x004fe20000000f00 */
[----:B------:R-:W0:Y:S01]  /*0830*/  LDCU.64 UR4, c[0x4][0x8] ;  /* 0x01000100ff0477ac */ /* 0x000e220008000a00 */
[----:B------:R-:W-:Y:S02]  /*0840*/  CS2R R6, SRZ ;  /* 0x0000000000067805 */ /* 0x000fe4000001ff00 */
[----:B------:R1:W2:Y:S01]  /*0850*/  LDC.64 R8, c[0x4][R0] ;  /* 0x0100000000087b82 */ /* 0x0002a20000000a00 */
[----:B0-----:R-:W-:Y:S02]  /*0860*/  IMAD.U32 R4, RZ, RZ, UR4 ;  /* 0x00000004ff047e24 */ /* 0x001fe4000f8e00ff */
[----:B-1----:R-:W-:-:S07]  /*0870*/  IMAD.U32 R5, RZ, RZ, UR5 ;  /* 0x00000005ff057e24 */ /* 0x002fce000f8e00ff */
[----:B------:R-:W-:-:S07]  /*0880*/  LEPC R20, `(.L_x_15) ;  /* 0x000000001014794e */ /* 0x000fce0000000000 */
[----:B--2---:R-:W-:Y:S05]  /*0890*/  CALL.ABS.NOINC R8 ;  /* 0x0000000008007343 */ /* 0x004fea0003c00000 */
.L_x_15:
[----:B------:R-:W-:Y:S01]  /*08a0*/  IMAD.MOV.U32 R60, RZ, RZ, R66 ;  /* 0x000000ffff3c7224 */ /* 0x000fe200078e0042 */
[----:B------:R-:W-:Y:S06]  /*08b0*/  BRA `(.L_x_14) ;  /* 0x0000009400507947 */ /* 0x000fec0003800000 */
.L_x_271:
[----:B------:R-:W-:Y:S05]  /*08c0*/  BREAK.RELIABLE B6 ;  /* 0x0000000000067942 */ /* 0x000fea0003800100 */
[----:B------:R-:W2:Y:S01]  /*08d0*/  LDG.E R0, desc[UR36][R56.64] ;  /* 0x0000002438007981 */ /* 0x000ea2000c1e1900 */
[C---:B------:R-:W-:Y:S01]  /*08e0*/  IMAD R3, R60.reuse, 0x4, R63 ;  /* 0x000000043c037824 */ /* 0x040fe200078e023f */
[C---:B------:R-:W-:Y:S01]  /*08f0*/  ISETP.GE.AND P0, PT, R60.reuse, 0x7f, PT ;  /* 0x0000007f3c00780c */ /* 0x040fe20003f06270 */
[----:B------:R-:W-:Y:S01]  /*0900*/  VIADD R60, R60, 0x1 ;  /* 0x000000013c3c7836 */ /* 0x000fe20000000000 */
[----:B--2---:R-:W-:-:S05]  /*0910*/  I2FP.F32.S32 R0, R0 ;  /* 0x0000000000007245 */ /* 0x004fca0000201400 */
[----:B------:R3:W-:Y:S06]  /*0920*/  STL [R3+0x4], R0 ;  /* 0x0000040003007387 */ /* 0x0007ec0000100800 */
[----:B------:R-:W-:Y:S05]  /*0930*/  @!P0 BRA `(.L_x_14) ;  /* 0x0000009400308947 */ /* 0x000fea0003800000 */
[----:B---3--:R-:W-:Y:S01]  /*0940*/  MOV R0, 0x0 ;  /* 0x0000000000007802 */ /* 0x008fe20000000f00 */
[----:B------:R-:W0:Y:S01]  /*0950*/  LDCU.64 UR4, c[0x4][0x8] ;  /* 0x01000100ff0477ac */ /* 0x000e220008000a00 */
[----:B------:R-:W-:Y:S02]  /*0960*/  CS2R R6, SRZ ;  /* 0x0000000000067805 */ /* 0x000fe4000001ff00 */
[----:B------:R1:W2:Y:S01]  /*0970*/  LDC.64 R8, c[0x4][R0] ;  /* 0x0100000000087b82 */ /* 0x0002a20000000a00 */
[----:B0-----:R-:W-:Y:S02]  /*0980*/  IMAD.U32 R4, RZ, RZ, UR4 ;  /* 0x00000004ff047e24 */ /* 0x001fe4000f8e00ff */
[----:B-1----:R-:W-:-:S07]  /*0990*/  IMAD.U32 R5, RZ, RZ, UR5 ;  /* 0x00000005ff057e24 */ /* 0x002fce000f8e00ff */
[----:B------:R-:W-:-:S07]  /*09a0*/  LEPC R20, `(.L_x_16) ;  /* 0x000000001014794e */ /* 0x000fce0000000000 */
[----:B--2---:R-:W-:Y:S05]  /*09b0*/  CALL.ABS.NOINC R8 ;  /* 0x0000000008007343 */ /* 0x004fea0003c00000 */
.L_x_16:
[----:B------:R-:W-:Y:S05]  /*09c0*/  BRA `(.L_x_14) ;  /* 0x00000094000c7947 */ /* 0x000fea0003800000 */
.L_x_272:
[----:B------:R-:W-:Y:S05]  /*09d0*/  BREAK.RELIABLE B6 ;  /* 0x0000000000067942 */ /* 0x000fea0003800100 */
[----:B------:R-:W2:Y:S01]  /*09e0*/  LDG.E R0, desc[UR36][R54.64] ;  /* 0x0000002436007981 */ /* 0x000ea2000c1e1900 */
[C---:B------:R-:W-:Y:S02]  /*09f0*/  LEA R3, R60.reuse, R63, 0x2 ;  /* 0x0000003f3c037211 */ /* 0x040fe400078e10ff */
[C---:B------:R-:W-:Y:S01]  /*0a00*/  ISETP.GE.AND P0, PT, R60.reuse, 0x7f, PT ;  /* 0x0000007f3c00780c */ /* 0x040fe20003f06270 */
[----:B------:R-:W-:Y:S01]  /*0a10*/  VIADD R60, R60, 0x1 ;  /* 0x000000013c3c7836 */ /* 0x000fe20000000000 */
[----:B--2---:R-:W-:-:S05]  /*0a20*/  I2FP.F32.S32 R0, R0 ;  /* 0x0000000000007245 */ /* 0x004fca0000201400 */
[----:B------:R4:W-:Y:S06]  /*0a30*/  STL [R3+0x4], R0 ;  /* 0x0000040003007387 */ /* 0x0009ec0000100800 */
[----:B------:R-:W-:Y:S05]  /*0a40*/  @!P0 BRA `(.L_x_14) ;  /* 0x0000009000ec8947 */ /* 0x000fea0003800000 */
[----:B----4-:R-:W-:Y:S01]  /*0a50*/  MOV R0, 0x0 ;  /* 0x0000000000007802 */ /* 0x010fe20000000f00 */
[----:B------:R-:W0:Y:S01]  /*0a60*/  LDCU.64 UR4, c[0x4][0x8] ;  /* 0x01000100ff0477ac */ /* 0x000e220008000a00 */
[----:B------:R-:W-:Y:S02]  /*0a70*/  CS2R R6, SRZ ;  /* 0x0000000000067805 */ /* 0x000fe4000001ff00 */
[----:B------:R1:W2:Y:S01]  /*0a80*/  LDC.64 R8, c[0x4][R0] ;  /* 0x0100000000087b82 */ /* 0x0002a20000000a00 */
[----:B0-----:R-:W-:Y:S02]  /*0a90*/  IMAD.U32 R4, RZ, RZ, UR4 ;  /* 0x00000004ff047e24 */ /* 0x001fe4000f8e00ff */
[----:B-1----:R-:W-:-:S07]  /*0aa0*/  IMAD.U32 R5, RZ, RZ, UR5 ;  /* 0x00000005ff057e24 */ /* 0x002fce000f8e00ff */
[----:B------:R-:W-:-:S07]  /*0ab0*/  LEPC R20, `(.L_x_17) ;  /* 0x000000001014794e */ /* 0x000fce0000000000 */
[----:B--2---:R-:W-:Y:S05]  /*0ac0*/  CALL.ABS.NOINC R8 ;  /* 0x0000000008007343 */ /* 0x004fea0003c00000 */
.L_x_17:
[----:B------:R-:W-:Y:S05]  /*0ad0*/  BRA `(.L_x_14) ;  /* 0x0000009000c87947 */ /* 0x000fea0003800000 */
.L_x_11:
[----:B------:R-:W-:-:S05]  /*0ae0*/  IMAD.MOV.U32 R3, RZ, RZ, -0x4 ;  /* 0xfffffffcff037424 */ /* 0x000fca00078e00ff */
[----:B------:R-:W-:-:S05]  /*0af0*/  VIADDMNMX.U32 R0, R4, R3, 0x3, PT ;  /* 0x0000000304007446 */ /* 0x000fca0003800003 */
[----:B------:R-:W-:-:S04]  /*0b00*/  IMAD.SHL.U32 R0, R0, 0x4, RZ ;  /* 0x0000000400007824 */ /* 0x000fc800078e00ff */
[----:B------:R-:W0:Y:S02]  /*0b10*/  LDC R4, c[0x2][R0+0x10] ;  /* 0x0080040000047b82 */ /* 0x000e240000000800 */
[----:B0-----:R-:W-:-:S04]  /*0b20*/  SHF.R.S32.HI R5, RZ, 0x1f, R4 ;  /* 0x0000001fff057819 */ /* 0x001fc80000011404 */
.L_x_275:
[----:B------:R-:W-:Y:S05]  /*0b30*/  BRX R4 -0xb40                                                           (*"BRANCH_TARGETS .L_x_276,.L_x_277,.L_x_278,.L_x_274"*) ;  /* 0xfffffff404307949 */ /* 0x000fea000383ffff */
.L_x_278:
        /* <DEDUP_REMOVED lines=16> */
.L_x_19:
[----:B------:R-:W-:Y:S05]  /*0c40*/  BSYNC.RECONVERGENT B2 ;  /* 0x0000000000027941 */ /* 0x000fea0003800200 */
.L_x_18:
[C---:B------:R-:W-:Y:S01]  /*0c50*/  IMAD R3, R60.reuse, 0x4, R63 ;  /* 0x000000043c037824 */ /* 0x040fe200078e023f */
[----:B------:R-:W-:Y:S01]  /*0c60*/  ISETP.GE.AND P0, PT, R60, 0x7f, PT ;  /* 0x0000007f3c00780c */ /* 0x000fe20003f06270 */
[----:B------:R-:W-:-:S03]  /*0c70*/  IMAD.MOV.U32 R60, RZ, RZ, R66 ;  /* 0x000000ffff3c7224 */ /* 0x000fc600078e0042 */
[----:B------:R0:W-:Y:S09]  /*0c80*/  STL [R3+0x4], R0 ;  /* 0x0000040003007387 */ /* 0x0001f20000100800 */
[----:B------:R-:W-:Y:S05]  /*0c90*/  @!P0 BRA `(.L_x_14) ;  /* 0x0000009000588947 */ /* 0x000fea0003800000 */
[----:B0-----:R-:W-:Y:S01]  /*0ca0*/  MOV R0, 0x0 ;  /* 0x0000000000007802 */ /* 0x001fe20000000f00 */
[----:B------:R-:W0:Y:S01]  /*0cb0*/  LDCU.64 UR4, c[0x4][0x8] ;  /* 0x01000100ff0477ac */ /* 0x000e220008000a00 */
[----:B------:R-:W-:Y:S02]  /*0cc0*/  CS2R R6, SRZ ;  /* 0x0000000000067805 */ /* 0x000fe4000001ff00 */
[----:B------:R1:W2:Y:S01]  /*0cd0*/  LDC.64 R8, c[0x4][R0] ;  /* 0x0100000000087b82 */ /* 0x0002a20000000a00 */
[----:B0-----:R-:W-:Y:S02]  /*0ce0*/  IMAD.U32 R4, RZ, RZ, UR4 ;  /* 0x00000004ff047e24 */ /* 0x001fe4000f8e00ff */
[----:B-1----:R-:W-:-:S07]  /*0cf0*/  IMAD.U32 R5, RZ, RZ, UR5 ;  /* 0x00000005ff057e24 */ /* 0x002fce000f8e00ff */
[----:B------:R-:W-:-:S07]  /*0d00*/  LEPC R20, `(.L_x_20) ;  /* 0x000000001014794e */ /* 0x000fce0000000000 */
[----:B--2---:R-:W-:Y:S05]  /*0d10*/  CALL.ABS.NOINC R8 ;  /* 0x0000000008007343 */ /* 0x004fea0003c00000 */
.L_x_20:
[----:B------:R-:W-:Y:S01]  /*0d20*/  MOV R60, R66 ;  /* 0x00000042003c7202 */ /* 0x000fe20000000f00 */
[----:B------:R-:W-:Y:S06]  /*0d30*/  BRA `(.L_x_14) ;  /* 0x0000009000307947 */ /* 0x000fec0003800000 */
.L_x_276:
        /* <DEDUP_REMOVED lines=16> */
.L_x_22:
[----:B------:R-:W-:Y:S05]  /*0e40*/  BSYNC.RECONVERGENT B2 ;  /* 0x0000000000027941 */ /* 0x000fea0003800200 */
.L_x_21:
[C---:B------:R-:W-:Y:S01]  /*0e50*/  IMAD R3, R60.reuse, 0x4, R63 ;  /* 0x000000043c037824 */ /* 0x040fe200078e023f */
[----:B------:R-:W-:Y:S01]  /*0e60*/  ISETP.GE.AND P0, PT, R60, 0x7f, PT ;  /* 0x0000007f3c00780c */ /* 0x000fe20003f06270 */
[----:B------:R-:W-:-:S03]  /*0e70*/  IMAD.MOV.U32 R60, RZ, RZ, R66 ;  /* 0x000000ffff3c7224 */ /* 0x000fc600078e0042 */
[----:B------:R1:W-:Y:S09]  /*0e80*/  STL [R3+0x4], R0 ;  /* 0x0000040003007387 */ /* 0x0003f20000100800 */
[----:B------:R-:W-:Y:S05]  /*0e90*/  @!P0 BRA `(.L_x_14) ;  /* 0x0000008c00d88947 */ /* 0x000fea0003800000 */
[----:B-1----:R-:W-:Y:S01]  /*0ea0*/  MOV R0, 0x0 ;  /* 0x0000000000007802 */ /* 0x002fe20000000f00 */
[----:B------:R-:W0:Y:S01]  /*0eb0*/  LDCU.64 UR4, c[0x4][0x8] ;  /* 0x01000100ff0477ac */ /* 0x000e220008000a00 */
[----:B------:R-:W-:Y:S02]  /*0ec0*/  CS2R R6, SRZ ;  /* 0x0000000000067805 */ /* 0x000fe4000001ff00 */
[----:B------:R1:W2:Y:S01]  /*0ed0*/  LDC.64 R8, c[0x4][R0] ;  /* 0x0100000000087b82 */ /* 0x0002a20000000a00 */
[----:B0-----:R-:W-:Y:S02]  /*0ee0*/  IMAD.U32 R4, RZ, RZ, UR4 ;  /* 0x00000004ff047e24 */ /* 0x001fe4000f8e00ff */
[----:B-1----:R-:W-:-:S07]  /*0ef0*/  IMAD.U32 R5, RZ, RZ, UR5 ;  /* 0x00000005ff057e24 */ /* 0x002fce000f8e00ff */
[----:B------:R-:W-:-:S07]  /*0f00*/  LEPC R20, `(.L_x_23) ;  /* 0x000000001014794e */ /* 0x000fce0000000000 */
[----:B--2---:R-:W-:Y:S05]  /*0f10*/  CALL.ABS.NOINC R8 ;  /* 0x0000000008007343 */ /* 0x004fea0003c00000 */
.L_x_23:
[----:B------:R-:W-:Y:S01]  /*0f20*/  IMAD.MOV.U32 R60, RZ, RZ, R66 ;  /* 0x000000ffff3c7224 */ /* 0x000fe200078e0042 */
[----:B------:R-:W-:Y:S06]  /*0f30*/  BRA `(.L_x_14) ;  /* 0x0000008c00b07947 */ /* 0x000fec0003800000 */
.L_x_277:
        /* <DEDUP_REMOVED lines=16> */
.L_x_25:
[----:B------:R-:W-:Y:S05]  /*1040*/  BSYNC.RECONVERGENT B2 ;  /* 0x0000000000027941 */ /* 0x000fea0003800200 */
.L_x_24:
[C---:B------:R-:W-:Y:S02]  /*1050*/  LEA R3, R60.reuse, R63, 0x2 ;  /* 0x0000003f3c037211 */ /* 0x040fe400078e10ff */
[----:B------:R-:W-:Y:S01]  /*1060*/  ISETP.GE.AND P0, PT, R60, 0x7f, PT ;  /* 0x0000007f3c00780c */ /* 0x000fe20003f06270 */
[----:B------:R-:W-:Y:S02]  /*1070*/  IMAD.MOV.U32 R60, RZ, RZ, R66 ;  /* 0x000000ffff3c7224 */ /* 0x000fe400078e0042 */
[----:B------:R2:W-:Y:S10]  /*1080*/  STL [R3+0x4], R0 ;  /* 0x0000040003007387 */ /* 0x0005f40000100800 */
[----:B--2---:R-:W-:Y:S05]  /*1090*/  @!P0 BRA `(.L_x_14) ;  /* 0x0000008c00588947 */ /* 0x004fea0003800000 */
[----:B------:R-:W-:Y:S01]  /*10a0*/  MOV R0, 0x0 ;  /* 0x0000000000007802 */ /* 0x000fe20000000f00 */
[----:B------:R-:W0:Y:S01]  /*10b0*/  LDCU.64 UR4, c[0x4][0x8] ;  /* 0x01000100ff0477ac */ /* 0x000e220008000a00 */
[----:B------:R-:W-:Y:S02]  /*10c0*/  CS2R R6, SRZ ;  /* 0x0000000000067805 */ /* 0x000fe4000001ff00 */
[----:B------:R1:W2:Y:S01]  /*10d0*/  LDC.64 R8, c[0x4][R0] ;  /* 0x0100000000087b82 */ /* 0x0002a20000000a00 */
[----:B0-----:R-:W-:Y:S02]  /*10e0*/  IMAD.U32 R4, RZ, RZ, UR4 ;  /* 0x00000004ff047e24 */ /* 0x001fe4000f8e00ff */
[----:B-1----:R-:W-:-:S07]  /*10f0*/  IMAD.U32 R5, RZ, RZ, UR5 ;  /* 0x00000005ff057e24 */ /* 0x002fce000f8e00ff */
[----:B------:R-:W-:-:S07]  /*1100*/  LEPC R20, `(.L_x_26) ;  /* 0x000000001014794e */ /* 0x000fce0000000000 */
[----:B--2---:R-:W-:Y:S05]  /*1110*/  CALL.ABS.NOINC R8 ;  /* 0x0000000008007343 */ /* 0x004fea0003c00000 */
.L_x_26:
[----:B------:R-:W-:Y:S01]  /*1120*/  IMAD.MOV.U32 R60, RZ, RZ, R66 ;  /* 0x000000ffff3c7224 */ /* 0x000fe200078e0042 */
[----:B------:R-:W-:Y:S06]  /*1130*/  BRA `(.L_x_14) ;  /* 0x0000008c00307947 */ /* 0x000fec0003800000 */
.L_x_10:
[----:B------:R-:W-:-:S13]  /*1140*/  ISETP.GT.AND P0, PT, R4, 0x9, PT ;  /* 0x000000090400780c */ /* 0x000fda0003f04270 */
[----:B------:R-:W-:Y:S05]  /*1150*/  @P0 BRA `(.L_x_27) ;  /* 0x0000000400600947 */ /* 0x000fea0003800000 */
[----:B------:R-:W-:-:S05]  /*1160*/  IMAD.MOV.U32 R3, RZ, RZ, -0x7 ;  /* 0xfffffff9ff037424 */ /* 0x000fca00078e00ff */
[----:B------:R-:W-:-:S05]  /*1170*/  VIADDMNMX.U32 R0, R4, R3, 0x3, PT ;  /* 0x0000000304007446 */ /* 0x000fca0003800003 */
[----:B------:R-:W-:-:S04]  /*1180*/  IMAD.SHL.U32 R0, R0, 0x4, RZ ;  /* 0x0000000400007824 */ /* 0x000fc800078e00ff */
[----:B------:R-:W0:Y:S02]  /*1190*/  LDC R4, c[0x2][R0+0x20] ;  /* 0x0080080000047b82 */ /* 0x000e240000000800 */
[----:B0-----:R-:W-:-:S04]  /*11a0*/  SHF.R.S32.HI R5, RZ, 0x1f, R4 ;  /* 0x0000001fff057819 */ /* 0x001fc80000011404 */
.L_x_280:
[----:B------:R-:W-:Y:S05]  /*11b0*/  BRX R4 -0x11c0                                                          (*"BRANCH_TARGETS .L_x_281,.L_x_282,.L_x_283,.L_x_274"*) ;  /* 0xffffffec04907949 */ /* 0x000fea000383ffff */
.L_x_283:
[----:B------:R-:W-:Y:S05]  /*11c0*/  BREAK.RELIABLE B6 ;  /* 0x0000000000067942 */ /* 0x000fea0003800100 */
[----:B------:R-:W0:Y:S02]  /*11d0*/  LDC.64 R4, c[0x0][0x3c0] ;  /* 0x0000f000ff047b82 */ /* 0x000e240000000a00 */
[----:B0-----:R-:W-:-:S06]  /*11e0*/  IMAD.WIDE.U32 R4, R2, 0x4, R4 ;  /* 0x0000000402047825 */ /* 0x001fcc00078e0004 */
[----:B------:R-:W2:Y:S01]  /*11f0*/  LDG.E R4, desc[UR36][R4.64] ;  /* 0x0000002404047981 */ /* 0x000ea2000c1e1900 */
[C---:B------:R-:W-:Y:S01]  /*1200*/  IMAD R3, R60.reuse, 0x4, R63 ;  /* 0x000000043c037824 */ /* 0x040fe200078e023f */
[C---:B------:R-:W-:Y:S01]  /*1210*/  ISETP.GE.AND P0, PT, R60.reuse, 0x7f, PT ;  /* 0x0000007f3c00780c */ /* 0x040fe20003f06270 */
[----:B------:R-:W-:-:S03]  /*1220*/  VIADD R60, R60, 0x1 ;  /* 0x000000013c3c7836 */ /* 0x000fc60000000000 */
[----:B--2---:R0:W-:Y:S09]  /*1230*/  STL [R3+0x4], R4 ;  /* 0x0000040403007387 */ /* 0x0041f20000100800 */
[----:B------:R-:W-:Y:S05]  /*1240*/  @!P0 BRA `(.L_x_14) ;  /* 0x0000008800ec8947 */ /* 0x000fea0003800000 */
        /* <DEDUP_REMOVED lines=8> */
.L_x_28:
[----:B------:R-:W-:Y:S05]  /*12d0*/  BRA `(.L_x_14) ;  /* 0x0000008800c87947 */ /* 0x000fea0003800000 */
.L_x_281:
        /* <DEDUP_REMOVED lines=13> */
[----:B------:R-:W-:Y:S01]  /*13b0*/  HFMA2 R8, -RZ, RZ, 3.748046875, 0 ;  /* 0x437f0000ff087431 */ /* 0x000fe200000001ff */
[----:B------:R-:W-:-:S07]  /*13c0*/  MOV R4, 0x13e0 ;  /* 0x000013e000047802 */ /* 0x000fce0000000f00 */
[----:B------:R-:W-:Y:S05]  /*13d0*/  CALL.REL.NOINC `($__internal_1_$__cuda_sm3x_div_rn_noftz_f32_slowpath) ;  /* 0x0000009400407944 */ /* 0x000fea0003c00000 */
.L_x_30:
[----:B------:R-:W-:Y:S05]  /*13e0*/  BSYNC.RECONVERGENT B2 ;  /* 0x0000000000027941 */ /* 0x000fea0003800200 */
.L_x_29:
        /* <DEDUP_REMOVED lines=13> */
.L_x_31:
[----:B------:R-:W-:Y:S01]  /*14c0*/  IMAD.MOV.U32 R60, RZ, RZ, R66 ;  /* 0x000000ffff3c7224 */ /* 0x000fe200078e0042 */
[----:B------:R-:W-:Y:S06]  /*14d0*/  BRA `(.L_x_14) ;  /* 0x0000008800487947 */ /* 0x000fec0003800000 */
.L_x_282:
        /* <DEDUP_REMOVED lines=16> */
.L_x_33:
[----:B------:R-:W-:Y:S05]  /*15e0*/  BSYNC.RECONVERGENT B2 ;  /* 0x0000000000027941 */ /* 0x000fea0003800200 */
.L_x_32:
        /* <DEDUP_REMOVED lines=13> */
.L_x_34:
[----:B------:R-:W-:Y:S01]  /*16c0*/  MOV R60, R66 ;  /* 0x00000042003c7202 */ /* 0x000fe20000000f00 */
[----:B------:R-:W-:Y:S06]  /*16d0*/  BRA `(.L_x_14) ;  /* 0x0000008400c87947 */ /* 0x000fec0003800000 */
.L_x_27:
[----:B------:R-:W-:-:S13]  /*16e0*/  ISETP.GT.AND P0, PT, R4, 0xb, PT ;  /* 0x0000000b0400780c */ /* 0x000fda0003f04270 */
[----:B------:R-:W-:Y:S05]  /*16f0*/  @P0 BRA `(.L_x_35) ;  /* 0x0000000000980947 */ /* 0x000fea0003800000 */
[----:B------:R-:W-:-:S05]  /*1700*/  IMAD.MOV.U32 R3, RZ, RZ, -0xa ;  /* 0xfffffff6ff037424 */ /* 0x000fca00078e00ff */
[----:B------:R-:W-:-:S05]  /*1710*/  VIADDMNMX.U32 R0, R4, R3, 0x2, PT ;  /* 0x0000000204007446 */ /* 0x000fca0003800003 */
[----:B------:R-:W-:-:S04]  /*1720*/  IMAD.SHL.U32 R0, R0, 0x4, RZ ;  /* 0x0000000400007824 */ /* 0x000fc800078e00ff */
[----:B------:R-:W0:Y:S02]  /*1730*/  LDC R4, c[0x2][R0+0x30] ;  /* 0x00800c0000047b82 */ /* 0x000e240000000800 */
[----:B0-----:R-:W-:-:S04]  /*1740*/  SHF.R.S32.HI R5, RZ, 0x1f, R4 ;  /* 0x0000001fff057819 */ /* 0x001fc80000011404 */
.L_x_285:
[----:B------:R-:W-:Y:S05]  /*1750*/  BRX R4 -0x1760                                                          (*"BRANCH_TARGETS .L_x_286,.L_x_287,.L_x_274"*) ;  /* 0xffffffe804287949 */ /* 0x000fea000383ffff */
.L_x_287:
[----:B------:R-:W-:Y:S05]  /*1760*/  BREAK.RELIABLE B6 ;  /* 0x0000000000067942 */ /* 0x000fea0003800100 */
[----:B------:R-:W2:Y:S01]  /*1770*/  LDG.E R0, desc[UR36][R38.64] ;  /* 0x0000002426007981 */ /* 0x000ea2000c1e1900 */
[C---:B------:R-:W-:Y:S01]  /*1780*/  IMAD R3, R60.reuse, 0x4, R63 ;  /* 0x000000043c037824 */ /* 0x040fe200078e023f */
[C---:B------:R-:W-:Y:S01]  /*1790*/  ISETP.GE.AND P0, PT, R60.reuse, 0x7f, PT ;  /* 0x0000007f3c00780c */ /* 0x040fe20003f06270 */
[----:B------:R-:W-:-:S03]  /*17a0*/  VIADD R60, R60, 0x1 ;  /* 0x000000013c3c7836 */ /* 0x000fc60000000000 */
[----:B--2---:R0:W-:Y:S09]  /*17b0*/  STL [R3+0x4], R0 ;  /* 0x0000040003007387 */ /* 0x0041f20000100800 */
        /* <DEDUP_REMOVED lines=9> */
.L_x_36:
[----:B------:R-:W-:Y:S05]  /*1850*/  BRA `(.L_x_14) ;  /* 0x0000008400687947 */ /* 0x000fea0003800000 */
.L_x_286:
        /* <DEDUP_REMOVED lines=15> */
.L_x_37:
[----:B------:R-:W-:Y:S05]  /*1950*/  BRA `(.L_x_14) ;  /* 0x0000008400287947 */ /* 0x000fea0003800000 */
.L_x_35:
[----:B------:R-:W-:-:S05]  /*1960*/  IMAD.MOV.U32 R3, RZ, RZ, -0xc ;  /* 0xfffffff4ff037424 */ /* 0x000fca00078e00ff */
[----:B------:R-:W-:-:S05]  /*1970*/  VIADDMNMX.U32 R0, R4, R3, 0x2, PT ;  /* 0x0000000204007446 */ /* 0x000fca0003800003 */
[----:B------:R-:W-:-:S04]  /*1980*/  IMAD.SHL.U32 R0, R0, 0x4, RZ ;  /* 0x0000000400007824 */ /* 0x000fc800078e00ff */
[----:B------:R-:W0:Y:S02]  /*1990*/  LDC R4, c[0x2][R0+0x3c] ;  /* 0x00800f0000047b82 */ /* 0x000e240000000800 */
[----:B0-----:R-:W-:-:S04]  /*19a0*/  SHF.R.S32.HI R5, RZ, 0x1f, R4 ;  /* 0x0000001fff057819 */ /* 0x001fc80000011404 */
.L_x_289:
[----:B------:R-:W-:Y:S05]  /*19b0*/  BRX R4 -0x19c0                                                          (*"BRANCH_TARGETS .L_x_290,.L_x_291,.L_x_274"*) ;  /* 0xffffffe404907949 */ /* 0x000fea000383ffff */
.L_x_291:
[----:B------:R-:W-:Y:S05]  /*19c0*/  BREAK.RELIABLE B6 ;  /* 0x0000000000067942 */ /* 0x000fea0003800100 */
[----:B------:R-:W2:Y:S01]  /*19d0*/  LDG.E R0, desc[UR36][R34.64] ;  /* 0x0000002422007981 */ /* 0x000ea2000c1e1900 */
[C---:B------:R-:W-:Y:S01]  /*19e0*/  IMAD R3, R60.reuse, 0x4, R63 ;  /* 0x000000043c037824 */ /* 0x040fe200078e023f */
[C---:B------:R-:W-:Y:S02]  /*19f0*/  ISETP.GE.AND P0, PT, R60.reuse, 0x7f, PT ;  /* 0x0000007f3c00780c */ /* 0x040fe40003f06270 */
[----:B------:R-:W-:Y:S02]  /*1a00*/  IADD3 R60, PT, PT, R60, 0x1, RZ ;  /* 0x000000013c3c7810 */ /* 0x000fe40007ffe0ff */
        /* <DEDUP_REMOVED lines=10> */
.L_x_38:
[----:B------:R-:W-:Y:S05]  /*1ab0*/  BRA `(.L_x_14) ;  /* 0x0000008000d07947 */ /* 0x000fea0003800000 */
.L_x_290:
        /* <DEDUP_REMOVED lines=15> */
.L_x_39:
[----:B------:R-:W-:Y:S05]  /*1bb0*/  BRA `(.L_x_14) ;  /* 0x0000008000907947 */ /* 0x000fea0003800000 */
.L_x_9:
[----:B------:R-:W-:-:S13]  /*1bc0*/  ISETP.GT.AND P0, PT, R4, 0x13, PT ;  /* 0x000000130400780c */ /* 0x000fda0003f04270 */
[----:B------:R-:W-:Y:S05]  /*1bd0*/  @P0 BRA `(.L_x_40) ;  /* 0x0000000400b80947 */ /* 0x000fea0003800000 */
[----:B------:R-:W-:-:S13]  /*1be0*/  ISETP.GT.AND P0, PT, R4, 0x10, PT ;  /* 0x000000100400780c */ /* 0x000fda0003f04270 */
[----:B------:R-:W-:Y:S05]  /*1bf0*/  @P0 BRA `(.L_x_41) ;  /* 0x0000000000d80947 */ /* 0x000fea0003800000 */
[----:B------:R-:W-:-:S05]  /*1c00*/  IMAD.MOV.U32 R3, RZ, RZ, -0xe ;  /* 0xfffffff2ff037424 */ /* 0x000fca00078e00ff */
[----:B------:R-:W-:-:S05]  /*1c10*/  VIADDMNMX.U32 R0, R4, R3, 0x3, PT ;  /* 0x0000000304007446 */ /* 0x000fca0003800003 */
[----:B------:R-:W-:-:S04]  /*1c20*/  IMAD.SHL.U32 R0, R0, 0x4, RZ ;  /* 0x0000000400007824 */ /* 0x000fc800078e00ff */
[----:B------:R-:W0:Y:S02]  /*1c30*/  LDC R4, c[0x2][R0+0x48] ;  /* 0x0080120000047b82 */ /* 0x000e240000000800 */
[----:B0-----:R-:W-:-:S04]  /*1c40*/  SHF.R.S32.HI R5, RZ, 0x1f, R4 ;  /* 0x0000001fff057819 */ /* 0x001fc80000011404 */
.L_x_293:
[----:B------:R-:W-:Y:S05]  /*1c50*/  BRX R4 -0x1c60                                                          (*"BRANCH_TARGETS .L_x_294,.L_x_295,.L_x_296,.L_x_274"*) ;  /* 0xffffffe004e87949 */ /* 0x000fea000383ffff */
.L_x_296:
        /* <DEDUP_REMOVED lines=15> */
.L_x_42:
[----:B------:R-:W-:Y:S05]  /*1d50*/  BRA `(.L_x_14) ;  /* 0x0000008000287947 */ /* 0x000fea0003800000 */
.L_x_294:
        /* <DEDUP_REMOVED lines=15> */
.L_x_43:
[----:B------:R-:W-:Y:S05]  /*1e50*/  BRA `(.L_x_14) ;  /* 0x0000007c00e87947 */ /* 0x000fea0003800000 */
.L_x_295:
        /* <DEDUP_REMOVED lines=15> */
.L_x_44:
[----:B------:R-:W-:Y:S05]  /*1f50*/  BRA `(.L_x_14) ;  /* 0x0000007c00a87947 */ /* 0x000fea0003800000 */
.L_x_41:
[----:B------:R-:W-:-:S05]  /*1f60*/  IMAD.MOV.U32 R3, RZ, RZ, -0x11 ;  /* 0xffffffefff037424 */ /* 0x000fca00078e00ff */
[----:B------:R-:W-:-:S05]  /*1f70*/  VIADDMNMX.U32 R0, R4, R3, 0x3, PT ;  /* 0x0000000304007446 */ /* 0x000fca0003800003 */
[----:B------:R-:W-:-:S04]  /*1f80*/  IMAD.SHL.U32 R0, R0, 0x4, RZ ;  /* 0x0000000400007824 */ /* 0x000fc800078e00ff */
[----:B------:R-:W0:Y:S02]  /*1f90*/  LDC R4, c[0x2][R0+0x58] ;  /* 0x0080160000047b82 */ /* 0x000e240000000800 */
[----:B0-----:R-:W-:-:S04]  /*1fa0*/  SHF.R.S32.HI R5, RZ, 0x1f, R4 ;  /* 0x0000001fff057819 */ /* 0x001fc80000011404 */
.L_x_298:
[----:B------:R-:W-:Y:S05]  /*1fb0*/  BRX R4 -0x1fc0                                                          (*"BRANCH_TARGETS .L_x_299,.L_x_300,.L_x_301,.L_x_274"*) ;  /* 0xffffffe004107949 */ /* 0x000fea000383ffff */
.L_x_301:
        /* <DEDUP_REMOVED lines=15> */
.L_x_45:
[----:B------:R-:W-:Y:S05]  /*20b0*/  BRA `(.L_x_14) ;  /* 0x0000007c00507947 */ /* 0x000fea0003800000 */
.L_x_299:
        /* <DEDUP_REMOVED lines=15> */
.L_x_46:
[----:B------:R-:W-:Y:S05]  /*21b0*/  BRA `(.L_x_14) ;  /* 0x0000007c00107947 */ /* 0x000fea0003800000 */
.L_x_300:
        /* <DEDUP_REMOVED lines=15> */
.L_x_47:
[----:B------:R-:W-:Y:S05]  /*22b0*/  BRA `(.L_x_14) ;  /* 0x0000007800d07947 */ /* 0x000fea0003800000 */
.L_x_40:
[----:B------:R-:W-:-:S13]  /*22c0*/  ISETP.GT.AND P0, PT, R4, 0x16, PT ;  /* 0x000000160400780c */ /* 0x000fda0003f04270 */
[----:B------:R-:W-:Y:S05]  /*22d0*/  @P0 BRA `(.L_x_48) ;  /* 0x0000000000d80947 */ /* 0x000fea0003800000 */
[----:B------:R-:W-:-:S05]  /*22e0*/  IMAD.MOV.U32 R3, RZ, RZ, -0x14 ;  /* 0xffffffecff037424 */ /* 0x000fca00078e00ff */
[----:B------:R-:W-:-:S05]  /*22f0*/  VIADDMNMX.U32 R0, R4, R3, 0x3, PT ;  /* 0x0000000304007446 */ /* 0x000fca0003800003 */
[----:B------:R-:W-:-:S04]  /*2300*/  IMAD.SHL.U32 R0, R0, 0x4, RZ ;  /* 0x0000000400007824 */ /* 0x000fc800078e00ff */
[----:B------:R-:W0:Y:S02]  /*2310*/  LDC R4, c[0x2][R0+0x68] ;  /* 0x00801a0000047b82 */ /* 0x000e240000000800 */
[----:B0-----:R-:W-:-:S04]  /*2320*/  SHF.R.S32.HI R5, RZ, 0x1f, R4 ;  /* 0x0000001fff057819 */ /* 0x001fc80000011404 */
.L_x_303:
[----:B------:R-:W-:Y:S05]  /*2330*/  BRX R4 -0x2340                                                          (*"BRANCH_TARGETS .L_x_304,.L_x_305,.L_x_306,.L_x_274"*) ;  /* 0xffffffdc04307949 */ /* 0x000fea000383ffff */
.L_x_306:
        /* <DEDUP_REMOVED lines=15> */
.L_x_49:
[----:B------:R-:W-:Y:S05]  /*2430*/  BRA `(.L_x_14) ;  /* 0x0000007800707947 */ /* 0x000fea0003800000 */
.L_x_304:
        /* <DEDUP_REMOVED lines=15> */
.L_x_50:
[----:B------:R-:W-:Y:S05]  /*2530*/  BRA `(.L_x_14) ;  /* 0x0000007800307947 */ /* 0x000fea0003800000 */
.L_x_305:
        /* <DEDUP_REMOVED lines=15> */
.L_x_51:
[----:B------:R-:W-:Y:S05]  /*2630*/  BRA `(.L_x_14) ;  /* 0x0000007400f07947 */ /* 0x000fea0003800000 */
.L_x_48:
[----:B------:R-:W-:-:S13]  /*2640*/  ISETP.GT.AND P0, PT, R4, 0x18, PT ;  /* 0x000000180400780c */ /* 0x000fda0003f04270 */
[----:B------:R-:W-:Y:S05]  /*2650*/  @P0 BRA `(.L_x_52) ;  /* 0x0000000000a00947 */ /* 0x000fea0003800000 */
[----:B------:R-:W-:-:S05]  /*2660*/  IMAD.MOV.U32 R3, RZ, RZ, -0x17 ;  /* 0xffffffe9ff037424 */ /* 0x000fca00078e00ff */
[----:B------:R-:W-:-:S05]  /*2670*/  VIADDMNMX.U32 R0, R4, R3, 0x2, PT ;  /* 0x0000000204007446 */ /* 0x000fca0003800003 */
[----:B------:R-:W-:-:S04]  /*2680*/  IMAD.SHL.U32 R0, R0, 0x4, RZ ;  /* 0x0000000400007824 */ /* 0x000fc800078e00ff */
[----:B------:R-:W0:Y:S02]  /*2690*/  LDC R4, c[0x2][R0+0x78] ;  /* 0x00801e0000047b82 */ /* 0x000e240000000800 */
[----:B0-----:R-:W-:-:S04]  /*26a0*/  SHF.R.S32.HI R5, RZ, 0x1f, R4 ;  /* 0x0000001fff057819 */ /* 0x001fc80000011404 */
.L_x_308:
[----:B------:R-:W-:Y:S05]  /*26b0*/  BRX R4 -0x26c0                                                          (*"BRANCH_TARGETS .L_x_309,.L_x_310,.L_x_274"*) ;  /* 0xffffffd804507949 */ /* 0x000fea000383ffff */
.L_x_310:
        /* <DEDUP_REMOVED lines=17> */
.L_x_53:
[----:B------:R-:W-:Y:S05]  /*27d0*/  BRA `(.L_x_14) ;  /* 0x0000007400887947 */ /* 0x000fea0003800000 */
.L_x_309:
        /* <DEDUP_REMOVED lines=15> */
.L_x_54:
[----:B------:R-:W-:Y:S05]  /*28d0*/  BRA `(.L_x_14) ;  /* 0x0000007400487947 */ /* 0x000fea0003800000 */
.L_x_52:
[----:B------:R-:W-:-:S05]  /*28e0*/  IMAD.MOV.U32 R3, RZ, RZ, -0x19 ;  /* 0xffffffe7ff037424 */ /* 0x000fca00078e00ff */
[----:B------:R-:W-:-:S05]  /*28f0*/  VIADDMNMX.U32 R0, R4, R3, 0x2, PT ;  /* 0x0000000204007446 */ /* 0x000fca0003800003 */
[----:B------:R-:W-:-:S04]  /*2900*/  IMAD.SHL.U32 R0, R0, 0x4, RZ ;  /* 0x0000000400007824 */ /* 0x000fc800078e00ff */
[----:B------:R-:W0:Y:S02]  /*2910*/  LDC R4, c[0x2][R0+0x84] ;  /* 0x0080210000047b82 */ /* 0x000e240000000800 */
[----:B0-----:R-:W-:-:S04]  /*2920*/  SHF.R.S32.HI R5, RZ, 0x1f, R4 ;  /* 0x0000001fff057819 */ /* 0x001fc80000011404 */
.L_x_312:
[----:B------:R-:W-:Y:S05]  /*2930*/  BRX R4 -0x2940                                                          (*"BRANCH_TARGETS .L_x_313,.L_x_314,.L_x_274"*) ;  /* 0xffffffd404b07949 */ /* 0x000fea000383ffff */
.L_x_314:
        /* <DEDUP_REMOVED lines=17> */
.L_x_55:
[----:B------:R-:W-:Y:S05]  /*2a50*/  BRA `(.L_x_14) ;  /* 0x0000007000e87947 */ /* 0x000fea0003800000 */
.L_x_313:
        /* <DEDUP_REMOVED lines=17> */
.L_x_56:
[----:B------:R-:W-:Y:S05]  /*2b70*/  BRA `(.L_x_14) ;  /* 0x0000007000a07947 */ /* 0x000fea0003800000 */
.L_x_8:
        /* <DEDUP_REMOVED lines=11> */
.L_x_316:
[----:B------:R-:W-:Y:S05]  /*2c30*/  BRX R4 -0x2c40                                                          (*"BRANCH_TARGETS .L_x_317,.L_x_318,.L_x_319,.L_x_274"*) ;  /* 0xffffffd004f07949 */ /* 0x000fea000383ffff */
.L_x_319:
        /* <DEDUP_REMOVED lines=17> */
.L_x_60:
[----:B------:R-:W-:Y:S05]  /*2d50*/  BRA `(.L_x_14) ;  /* 0x0000007000287947 */ /* 0x000fea0003800000 */
.L_x_317:
        /* <DEDUP_REMOVED lines=17> */
.L_x_61:
[----:B------:R-:W-:Y:S05]  /*2e70*/  BRA `(.L_x_14) ;  /* 0x0000006c00e07947 */ /* 0x000fea0003800000 */
.L_x_318:
        /* <DEDUP_REMOVED lines=17> */
.L_x_62:
[----:B------:R-:W-:Y:S05]  /*2f90*/  BRA `(.L_x_14) ;  /* 0x0000006c00987947 */ /* 0x000fea0003800000 */
.L_x_59:
[----:B------:R-:W-:-:S05]  /*2fa0*/  IMAD.MOV.U32 R3, RZ, RZ, -0x1e ;  /* 0xffffffe2ff037424 */ /* 0x000fca00078e00ff */
[----:B------:R-:W-:-:S04]  /*2fb0*/  VIADDMNMX.U32 R0, R4, R3, 0x3, PT ;  /* 0x0000000304007446 */ /* 0x000fc80003800003 */
[----:B------:R-:W-:-:S04]  /*2fc0*/  SHF.L.U32 R0, R0, 0x2, RZ ;  /* 0x0000000200007819 */ /* 0x000fc800000006ff */
[----:B------:R-:W0:Y:S02]  /*2fd0*/  LDC R4, c[0x2][R0+0xa0] ;  /* 0x0080280000047b82 */ /* 0x000e240000000800 */
[----:B0-----:R-:W-:-:S04]  /*2fe0*/  SHF.R.S32.HI R5, RZ, 0x1f, R4 ;  /* 0x0000001fff057819 */ /* 0x001fc80000011404 */
.L_x_321:
[----:B------:R-:W-:Y:S05]  /*2ff0*/  BRX R4 -0x3000                                                          (*"BRANCH_TARGETS .L_x_322,.L_x_323,.L_x_324,.L_x_274"*) ;  /* 0xffffffd004007949 */ /* 0x000fea000383ffff */
.L_x_324:
[----:B------:R-:W-:Y:S05]  /*3000*/  BREAK.RELIABLE B6 ;  /* 0x0000000000067942 */ /* 0x000fea0003800100 */
[----:B------:R-:W-:-:S05]  /*3010*/  IMAD R67, R60, 0x4, R63 ;  /* 0x000000043c437824 */ /* 0x000fca00078e023f */
[----:B------:R0:W5:Y:S01]  /*3020*/  LDL R66, [R67] ;  /* 0x0000000043427983 */ /* 0x0001620000100800 */
[----:B------:R-:W-:Y:S01]  /*3030*/  ISETP.GT.AND P0, PT, R60, -0x1, PT ;  /* 0xffffffff3c00780c */ /* 0x000fe20003f04270 */
[----:B------:R-:W-:-:S12]  /*3040*/  BSSY.RECONVERGENT B10, `(.L_x_63) ;  /* 0x000000a0000a7945 */ /* 0x000fd80003800200 */
[----:B0-----:R-:W-:Y:S05]  /*3050*/  @P0 BRA `(.L_x_64) ;  /* 0x0000000000200947 */ /* 0x001fea0003800000 */
[----:B------:R-:W-:Y:S01]  /*3060*/  MOV R8, 0x0 ;  /* 0x0000000000087802 */ /* 0x000fe20000000f00 */
[----:B------:R-:W0:Y:S01]  /*3070*/  LDCU.64 UR4, c[0x4][0x10] ;  /* 0x01000200ff0477ac */ /* 0x000e220008000a00 */
[----:B------:R-:W-:-:S04]  /*3080*/  CS2R R6, SRZ ;  /* 0x0000000000067805 */ /* 0x000fc8000001ff00 */
[----:B------:R-:W1:Y:S01]  /*3090*/  LDC.64 R8, c[0x4][R8] ;  /* 0x0100000008087b82 */ /* 0x000e620000000a00 */
[----:B0-----:R-:W-:Y:S02]  /*30a0*/  IMAD.U32 R4, RZ, RZ, UR4 ;  /* 0x00000004ff047e24 */ /* 0x001fe4000f8e00ff */
[----:B------:R-:W-:-:S07]  /*30b0*/  IMAD.U32 R5, RZ, RZ, UR5 ;  /* 0x00000005ff057e24 */ /* 0x000fce000f8e00ff */
[----:B------:R-:W-:-:S07]  /*30c0*/  LEPC R20, `(.L_x_64) ;  /* 0x000000001014794e */ /* 0x000fce0000000000 */
[----:B-1---5:R-:W-:Y:S05]  /*30d0*/  CALL.ABS.NOINC R8 ;  /* 0x0000000008007343 */ /* 0x022fea0003c00000 */
.L_x_64:
[----:B------:R-:W-:Y:S05]  /*30e0*/  BSYNC.RECONVERGENT B10 ;  /* 0x00000000000a7941 */ /* 0x000fea0003800200 */
.L_x_63:
[----:B------:R0:W5:Y:S01]  /*30f0*/  LDL R73, [R67+-0x4] ;  /* 0xfffffc0043497983 */ /* 0x0001620000100800 */
[----:B------:R-:W-:Y:S01]  /*3100*/  ISETP.GT.AND P0, PT, R60, RZ, PT ;  /* 0x000000ff3c00720c */ /* 0x000fe20003f04270 */
        /* <DEDUP_REMOVED lines=10> */
.L_x_66:
[----:B------:R-:W-:Y:S05]  /*31b0*/  BSYNC.RECONVERGENT B10 ;  /* 0x00000000000a7941 */ /* 0x000fea0003800200 */
.L_x_65:
[----:B-----5:R-:W-:Y:S01]  /*31c0*/  FADD R66, R66, R73 ;  /* 0x0000004942427221 */ /* 0x020fe20000000000 */
[C---:B------:R-:W-:Y:S01]  /*31d0*/  ISETP.GE.AND P0, PT, R60.reuse, 0x81, PT ;  /* 0x000000813c00780c */ /* 0x040fe20003f06270 */
[----:B------:R-:W-:-:S03]  /*31e0*/  VIADD R60, R60, 0xffffffff ;  /* 0xffffffff3c3c7836 */ /* 0x000fc60000000000 */
[----:B------:R0:W-:Y:S09]  /*31f0*/  STL [R67+-0x4], R66 ;  /* 0xfffffc4243007387 */ /* 0x0001f20000100800 */
[----:B------:R-:W-:Y:S05]  /*3200*/  @!P0 BRA `(.L_x_14) ;  /* 0x0000006800fc8947 */ /* 0x000fea0003800000 */
[----:B------:R-:W-:Y:S01]  /*3210*/  MOV R0, 0x0 ;  /* 0x0000000000007802 */ /* 0x000fe20000000f00 */
[----:B------:R-:W1:Y:S01]  /*3220*/  LDCU.64 UR4, c[0x4][0x8] ;  /* 0x01000100ff0477ac */ /* 0x000e620008000a00 */
[----:B------:R-:W-:Y:S02]  /*3230*/  CS2R R6, SRZ ;  /* 0x0000000000067805 */ /* 0x000fe4000001ff00 */
[----:B------:R2:W3:Y:S01]  /*3240*/  LDC.64 R8, c[0x4][R0] ;  /* 0x0100000000087b82 */ /* 0x0004e20000000a00 */
[----:B-1----:R-:W-:Y:S02]  /*3250*/  IMAD.U32 R4, RZ, RZ, UR4 ;  /* 0x00000004ff047e24 */ /* 0x002fe4000f8e00ff */
[----:B--2---:R-:W-:-:S07]  /*3260*/  IMAD.U32 R5, RZ, RZ, UR5 ;  /* 0x00000005ff057e24 */ /* 0x004fce000f8e00ff */
[----:B------:R-:W-:-:S07]  /*3270*/  LEPC R20, `(.L_x_67) ;  /* 0x000000001014794e */ /* 0x000fce0000000000 */
[----:B0--3--:R-:W-:Y:S05]  /*3280*/  CALL.ABS.NOINC R8 ;  /* 0x0000000008007343 */ /* 0x009fea0003c00000 */
.L_x_67:
[----:B------:R-:W-:Y:S05]  /*3290*/  BRA `(.L_x_14) ;  /* 0x0000006800d87947 */ /* 0x000fea0003800000 */
.L_x_322:
        /* <DEDUP_REMOVED lines=17> */
.L_x_68:
[----:B------:R-:W-:Y:S05]  /*33b0*/  BRA `(.L_x_14) ;  /* 0x0000006800907947 */ /* 0x000fea0003800000 */
.L_x_323:
[----:B------:R-:W-:Y:S05]  /*33c0*/  BREAK.RELIABLE B6 ;  /* 0x0000000000067942 */ /* 0x000fea0003800100 */
[----:B------:R-:W0:Y:S02]  /*33d0*/  LDC.64 R4, c[0x0][0x488] ;  /* 0x00012200ff047b82 */ /* 0x000e240000000a00 */
[----:B0-----:R-:W-:-:S06]  /*33e0*/  IMAD.WIDE.U32 R4, R2, 0x4, R4 ;  /* 0x0000000402047825 */ /* 0x001fcc00078e0004 */
[----:B------:R-:W2:Y:S01]  /*33f0*/  LDG.E R4, desc[UR36][R4.64] ;  /* 0x0000002404047981 */ /* 0x000ea2000c1e1900 */
[C---:B------:R-:W-:Y:S01]  /*3400*/  IMAD R3, R60.reuse, 0x4, R63 ;  /* 0x000000043c037824 */ /* 0x040fe200078e023f */
[C---:B------:R-:W-:Y:S02]  /*3410*/  ISETP.GE.AND P0, PT, R60.reuse, 0x7f, PT ;  /* 0x0000007f3c00780c */ /* 0x040fe40003f06270 */
[----:B------:R-:W-:Y:S02]  /*3420*/  IADD3 R60, PT, PT, R60, 0x1, RZ ;  /* 0x000000013c3c7810 */ /* 0x000fe40007ffe0ff */
        /* <DEDUP_REMOVED lines=10> */
.L_x_69:
[----:B------:R-:W-:Y:S05]  /*34d0*/  BRA `(.L_x_14) ;  /* 0x0000006800487947 */ /* 0x000fea0003800000 */
.L_x_58:
[----:B------:R-:W-:-:S13]  /*34e0*/  ISETP.GT.AND P0, PT, R4, 0x23, PT ;  /* 0x000000230400780c */ /* 0x000fda0003f04270 */
[----:B------:R-:W-:Y:S05]  /*34f0*/  @P0 BRA `(.L_x_70) ;  /* 0x0000000800900947 */ /* 0x000fea0003800000 */
[----:B------:R-:W-:-:S05]  /*3500*/  IMAD.MOV.U32 R3, RZ, RZ, -0x21 ;  /* 0xffffffdfff037424 */ /* 0x000fca00078e00ff */
[----:B------:R-:W-:-:S05]  /*3510*/  VIADDMNMX.U32 R0, R4, R3, 0x3, PT ;  /* 0x0000000304007446 */ /* 0x000fca0003800003 */
[----:B------:R-:W-:-:S04]  /*3520*/  IMAD.SHL.U32 R0, R0, 0x4, RZ ;  /* 0x0000000400007824 */ /* 0x000fc800078e00ff */
[----:B------:R-:W0:Y:S02]  /*3530*/  LDC R4, c[0x2][R0+0xb0] ;  /* 0x00802c0000047b82 */ /* 0x000e240000000800 */
[----:B0-----:R-:W-:-:S04]  /*3540*/  SHF.R.S32.HI R5, RZ, 0x1f, R4 ;  /* 0x0000001fff057819 */ /* 0x001fc80000011404 */
.L_x_326:
[----:B------:R-:W-:Y:S05]  /*3550*/  BRX R4 -0x3560                                                          (*"BRANCH_TARGETS .L_x_327,.L_x_328,.L_x_329,.L_x_274"*) ;  /* 0xffffffc804a87949 */ /* 0x000fea000383ffff */
.L_x_329:
        /* <DEDUP_REMOVED lines=14> */
.L_x_72:
[----:B------:R-:W-:Y:S05]  /*3640*/  BSYNC.RECONVERGENT B10 ;  /* 0x00000000000a7941 */ /* 0x000fea0003800200 */
.L_x_71:
        /* <DEDUP_REMOVED lines=12> */
.L_x_74:
[----:B------:R-:W-:Y:S05]  /*3710*/  BSYNC.RECONVERGENT B10 ;  /* 0x00000000000a7941 */ /* 0x000fea0003800200 */
.L_x_73:
[----:B-----5:R-:W-:Y:S01]  /*3720*/  FSETP.NEU.AND P0, PT, R73, RZ, PT ;  /* 0x000000ff4900720b */ /* 0x020fe20003f0d000 */
[----:B------:R-:W-:-:S12]  /*3730*/  VIADD R67, R60, 0xffffffff ;  /* 0xffffffff3c437836 */ /* 0x000fd80000000000 */
[----:B------:R-:W-:Y:S05]  /*3740*/  @P0 BRA `(.L_x_75) ;  /* 0x00000000003c0947 */ /* 0x000fea0003800000 */
[----:B------:R-:W-:Y:S01]  /*3750*/  IMAD.MOV.U32 R3, RZ, RZ, 0x3f800000 ;  /* 0x3f800000ff037424 */ /* 0x000fe200078e00ff */
[----:B------:R-:W-:Y:S01]  /*3760*/  ISETP.GE.AND P0, PT, R60, 0x81, PT ;  /* 0x000000813c00780c */ /* 0x000fe20003f06270 */
[----:B------:R-:W-:-:S03]  /*3770*/  IMAD.MOV.U32 R60, RZ, RZ, R67 ;  /* 0x000000ffff3c7224 */ /* 0x000fc600078e0043 */
[----:B------:R0:W-:Y:S09]  /*3780*/  STL [R66+-0x4], R3 ;  /* 0xfffffc0342007387 */ /* 0x0001f20000100800 */
[----:B------:R-:W-:Y:S05]  /*3790*/  @!P0 BRA `(.L_x_14) ;  /* 0x0000006400988947 */ /* 0x000fea0003800000 */
[----:B------:R-:W-:Y:S01]  /*37a0*/  MOV R0, 0x0 ;  /* 0x0000000000007802 */ /* 0x000fe20000000f00 */
[----:B------:R-:W1:Y:S01]  /*37b0*/  LDCU.64 UR4, c[0x4][0x8] ;  /* 0x01000100ff0477ac */ /* 0x000e620008000a00 */
[----:B------:R-:W-:Y:S02]  /*37c0*/  CS2R R6, SRZ ;  /* 0x0000000000067805 */ /* 0x000fe4000001ff00 */
[----:B------:R2:W3:Y:S01]  /*37d0*/  LDC.64 R8, c[0x4][R0] ;  /* 0x0100000000087b82 */ /* 0x0004e20000000a00 */
[----:B-1----:R-:W-:Y:S01]  /*37e0*/  IMAD.U32 R4, RZ, RZ, UR4 ;  /* 0x00000004ff047e24 */ /* 0x002fe2000f8e00ff */
[----:B--2---:R-:W-:-:S07]  /*37f0*/  MOV R5, UR5 ;  /* 0x0000000500057c02 */ /* 0x004fce0008000f00 */
[----:B------:R-:W-:-:S07]  /*3800*/  LEPC R20, `(.L_x_76) ;  /* 0x000000001014794e */ /* 0x000fce0000000000 */
[----:B0--3--:R-:W-:Y:S05]  /*3810*/  CALL.ABS.NOINC R8 ;  /* 0x0000000008007343 */ /* 0x009fea0003c00000 */
.L_x_76:
[----:B------:R-:W-:Y:S01]  /*3820*/  IMAD.MOV.U32 R60, RZ, RZ, R67 ;  /* 0x000000ffff3c7224 */ /* 0x000fe200078e0043 */
[----:B------:R-:W-:Y:S06]  /*3830*/  BRA `(.L_x_14) ;  /* 0x0000006400707947 */ /* 0x000fec0003800000 */
.L_x_75:
[----:B------:R-:W0:Y:S01]  /*3840*/  MUFU.RCP R3, R72 ;  /* 0x0000004800037308 */ /* 0x000e220000001000 */
[----:B------:R-:W-:Y:S07]  /*3850*/  BSSY.RECONVERGENT B2, `(.L_x_77) ;  /* 0x000000c000027945 */ /* 0x000fee0003800200 */
[----:B------:R-:W1:Y:S01]  /*3860*/  FCHK P0, R73, R72 ;  /* 0x0000004849007302 */ /* 0x000e620000000000 */
[----:B0-----:R-:W-:-:S04]  /*3870*/  FFMA R0, -R72, R3, 1 ;  /* 0x3f80000048007423 */ /* 0x001fc80000000103 */
[----:B------:R-:W-:-:S04]  /*3880*/  FFMA R0, R3, R0, R3 ;  /* 0x0000000003007223 */ /* 0x000fc80000000003 */
[----:B------:R-:W-:-:S04]  /*3890*/  FFMA R3, R73, R0, RZ ;  /* 0x0000000049037223 */ /* 0x000fc800000000ff */
[----:B------:R-:W-:-:S04]  /*38a0*/  FFMA R4, -R72, R3, R73 ;  /* 0x0000000348047223 */ /* 0x000fc80000000149 */
[----:B------:R-:W-:Y:S01]  /*38b0*/  FFMA R0, R0, R4, R3 ;  /* 0x0000000400007223 */ /* 0x000fe20000000003 */
[----:B-1----:R-:W-:Y:S06]  /*38c0*/  @!P0 BRA `(.L_x_78) ;  /* 0x0000000000108947 */ /* 0x002fec0003800000 */
[----:B------:R-:W-:Y:S01]  /*38d0*/  IMAD.MOV.U32 R11, RZ, RZ, R73 ;  /* 0x000000ffff0b7224 */ /* 0x000fe200078e0049 */
[----:B------:R-:W-:Y:S01]  /*38e0*/  MOV R4, 0x3910 ;  /* 0x0000391000047802 */ /* 0x000fe20000000f00 */
[----:B------:R-:W-:-:S07]  /*38f0*/  IMAD.MOV.U32 R8, RZ, RZ, R72 ;  /* 0x000000ffff087224 */ /* 0x000fce00078e0048 */
[----:B------:R-:W-:Y:S05]  /*3900*/  CALL.REL.NOINC `($__internal_1_$__cuda_sm3x_div_rn_noftz_f32_slowpath) ;  /* 0x0000006c00f47944 */ /* 0x000fea0003c00000 */
.L_x_78:
[----:B------:R-:W-:Y:S05]  /*3910*/  BSYNC.RECONVERGENT B2 ;  /* 0x0000000000027941 */ /* 0x000fea0003800200 */
.L_x_77:
[----:B------:R0:W-:Y:S01]  /*3920*/  STL [R66+-0x4], R0 ;  /* 0xfffffc0042007387 */ /* 0x0001e20000100800 */
[----:B------:R-:W-:Y:S01]  /*3930*/  ISETP.GE.AND P0, PT, R60, 0x81, PT ;  /* 0x000000813c00780c */ /* 0x000fe20003f06270 */
[----:B------:R-:W-:-:S12]  /*3940*/  IMAD.MOV.U32 R60, RZ, RZ, R67 ;  /* 0x000000ffff3c7224 */ /* 0x000fd800078e0043 */
[----:B0-----:R-:W-:Y:S05]  /*3950*/  @!P0 BRA `(.L_x_14) ;  /* 0x0000006400288947 */ /* 0x001fea0003800000 */
        /* <DEDUP_REMOVED lines=8> */
.L_x_79:
[----:B------:R-:W-:Y:S01]  /*39e0*/  IMAD.MOV.U32 R60, RZ, RZ, R67 ;  /* 0x000000ffff3c7224 */ /* 0x000fe200078e0043 */
[----:B------:R-:W-:Y:S06]  /*39f0*/  BRA `(.L_x_14) ;  /* 0x0000006400007947 */ /* 0x000fec0003800000 */
.L_x_327:
        /* <DEDUP_REMOVED lines=14> */
.L_x_81:
[----:B------:R-:W-:Y:S05]  /*3ae0*/  BSYNC.RECONVERGENT B10 ;  /* 0x00000000000a7941 */ /* 0x000fea0003800200 */
.L_x_80:
        /* <DEDUP_REMOVED lines=12> */
.L_x_83:
[----:B------:R-:W-:Y:S05]  /*3bb0*/  BSYNC.RECONVERGENT B10 ;  /* 0x00000000000a7941 */ /* 0x000fea0003800200 */
.L_x_82:
[----:B-----5:R-:W-:Y:S01]  /*3bc0*/  FADD R66, R66, -R73 ;  /* 0x8000004942427221 */ /* 0x020fe20000000000 */
        /* <DEDUP_REMOVED lines=8> */
[----:B-1----:R-:W-:Y:S01]  /*3c50*/  MOV R4, UR4 ;  /* 0x0000000400047c02 */ /* 0x002fe20008000f00 */
[----:B--2---:R-:W-:-:S07]  /*3c60*/  IMAD.U32 R5, RZ, RZ, UR5 ;  /* 0x00000005ff057e24 */ /* 0x004fce000f8e00ff */
[----:B------:R-:W-:-:S07]  /*3c70*/  LEPC R20, `(.L_x_84) ;  /* 0x000000001014794e */ /* 0x000fce0000000000 */
[----:B0--3--:R-:W-:Y:S05]  /*3c80*/  CALL.ABS.NOINC R8 ;  /* 0x0000000008007343 */ /* 0x009fea0003c00000 */
.L_x_84:
[----:B------:R-:W-:Y:S05]  /*3c90*/  BRA `(.L_x_14) ;  /* 0x0000006000587947 */ /* 0x000fea0003800000 */
.L_x_328:
        /* <DEDUP_REMOVED lines=14> */
.L_x_86:
[----:B------:R-:W-:Y:S05]  /*3d80*/  BSYNC.RECONVERGENT B10 ;  /* 0x00000000000a7941 */ /* 0x000fea0003800200 */
.L_x_85:
        /* <DEDUP_REMOVED lines=12> */
.L_x_88:
[----:B------:R-:W-:Y:S05]  /*3e50*/  BSYNC.RECONVERGENT B10 ;  /* 0x00000000000a7941 */ /* 0x000fea0003800200 */
.L_x_87:
[----:B-----5:R-:W-:Y:S01]  /*3e60*/  FMUL R66, R66, R73 ;  /* 0x0000004942427220 */ /* 0x020fe20000400000 */
        /* <DEDUP_REMOVED lines=12> */
.L_x_89:
[----:B------:R-:W-:Y:S05]  /*3f30*/  BRA `(.L_x_14) ;  /* 0x0000005c00b07947 */ /* 0x000fea0003800000 */
.L_x_70:
[----:B------:R-:W-:-:S13]  /*3f40*/  ISETP.GT.AND P0, PT, R4, 0x25, PT ;  /* 0x000000250400780c */ /* 0x000fda0003f04270 */
[----:B------:R-:W-:Y:S05]  /*3f50*/  @P0 BRA `(.L_x_90) ;  /* 0x0000000800340947 */ /* 0x000fea0003800000 */
[----:B------:R-:W-:-:S05]  /*3f60*/  IMAD.MOV.U32 R3, RZ, RZ, -0x24 ;  /* 0xffffffdcff037424 */ /* 0x000fca00078e00ff */
[----:B------:R-:W-:-:S05]  /*3f70*/  VIADDMNMX.U32 R0, R4, R3, 0x2, PT ;  /* 0x0000000204007446 */ /* 0x000fca0003800003 */
[----:B------:R-:W-:-:S04]  /*3f80*/  IMAD.SHL.U32 R0, R0, 0x4, RZ ;  /* 0x0000000400007824 */ /* 0x000fc800078e00ff */
[----:B------:R-:W0:Y:S02]  /*3f90*/  LDC R4, c[0x2][R0+0xc0] ;  /* 0x0080300000047b82 */ /* 0x000e240000000800 */
[----:B0-----:R-:W-:-:S04]  /*3fa0*/  SHF.R.S32.HI R5, RZ, 0x1f, R4 ;  /* 0x0000001fff057819 */ /* 0x001fc80000011404 */
.L_x_331:
[----:B------:R-:W-:Y:S05]  /*3fb0*/  BRX R4 -0x3fc0                                                          (*"BRANCH_TARGETS .L_x_332,.L_x_333,.L_x_274"*) ;  /* 0xffffffc004107949 */ /* 0x000fea000383ffff */
.L_x_333:
        /* <DEDUP_REMOVED lines=10> */
[----:B0-----:R-:W-:Y:S01]  /*4060*/  IMAD.U32 R4, RZ, RZ, UR4 ;  /* 0x00000004ff047e24 */ /* 0x001fe2000f8e00ff */
[----:B------:R-:W-:-:S07]  /*4070*/  MOV R5, UR5 ;  /* 0x0000000500057c02 */ /* 0x000fce0008000f00 */
[----:B------:R-:W-:-:S07]  /*4080*/  LEPC R20, `(.L_x_92) ;  /* 0x000000001014794e */ /* 0x000fce0000000000 */
[----:B-1---5:R-:W-:Y:S05]  /*4090*/  CALL.ABS.NOINC R8 ;  /* 0x0000000008007343 */ /* 0x022fea0003c00000 */
.L_x_92:
[----:B------:R-:W-:Y:S05]  /*40a0*/  BSYNC.RECONVERGENT B10 ;  /* 0x00000000000a7941 */ /* 0x000fea0003800200 */
.L_x_91:
[C---:B-----5:R-:W-:Y:S01]  /*40b0*/  FMUL R0, R67.reuse, 0.63661974668502807617 ;  /* 0x3f22f98343007820 */ /* 0x060fe20000400000 */
[----:B------:R-:W-:Y:S01]  /*40c0*/  FSETP.GE.AND P0, PT, |R67|, 105615, PT ;  /* 0x47ce47804300780b */ /* 0x000fe20003f06200 */
[----:B------:R-:W-:Y:S04]  /*40d0*/  BSSY.RECONVERGENT B0, `(.L_x_93) ;  /* 0x000003c000007945 */ /* 0x000fe80003800200 */
[----:B------:R-:W0:Y:S02]  /*40e0*/  F2I.NTZ R0, R0 ;  /* 0x0000000000007305 */ /* 0x000e240000203100 */
[----:B0-----:R-:W-:-:S05]  /*40f0*/  I2FP.F32.S32 R4, R0 ;  /* 0x0000000000047245 */ /* 0x001fca0000201400 */
[----:B------:R-:W-:-:S04]  /*4100*/  FFMA R3, R4, -1.5707962512969970703, R67 ;  /* 0xbfc90fda04037823 */ /* 0x000fc80000000043 */
[----:B------:R-:W-:-:S04]  /*4110*/  FFMA R3, R4, -7.5497894158615963534e-08, R3 ;  /* 0xb3a2216804037823 */ /* 0x000fc80000000003 */
[----:B------:R-:W-:Y:S01]  /*4120*/  FFMA R3, R4, -5.3903029534742383927e-15, R3 ;  /* 0xa7c234c504037823 */ /* 0x000fe20000000003 */
[----:B------:R-:W-:Y:S06]  /*4130*/  @!P0 BRA `(.L_x_94) ;  /* 0x0000000000d48947 */ /* 0x000fec0003800000 */
[----:B------:R-:W-:-:S13]  /*4140*/  FSETP.NEU.AND P0, PT, |R67|, +INF , PT ;  /* 0x7f8000004300780b */ /* 0x000fda0003f0d200 */
[----:B------:R-:W-:Y:S01]  /*4150*/  @!P0 FMUL R3, RZ, R67 ;  /* 0x00000043ff038220 */ /* 0x000fe20000400000 */
[----:B------:R-:W-:Y:S01]  /*4160*/  @!P0 IMAD.MOV.U32 R0, RZ, RZ, RZ ;  /* 0x000000ffff008224 */ /* 0x000fe200078e00ff */
[----:B------:R-:W-:Y:S06]  /*4170*/  @!P0 BRA `(.L_x_94) ;  /* 0x0000000000c48947 */ /* 0x000fec0003800000 */
[----:B------:R-:W-:Y:S01]  /*4180*/  IMAD.SHL.U32 R0, R67, 0x100, RZ ;  /* 0x0000010043007824 */ /* 0x000fe200078e00ff */
[----:B------:R-:W-:Y:S01]  /*4190*/  BSSY.RECONVERGENT B1, `(.L_x_95) ;  /* 0x0000010000017945 */ /* 0x000fe20003800200 */
[----:B------:R-:W-:Y:S02]  /*41a0*/  IMAD.MOV.U32 R6, RZ, RZ, RZ ;  /* 0x000000ffff067224 */ /* 0x000fe400078e00ff */
[----:B------:R-:W-:Y:S01]  /*41b0*/  IMAD.MOV.U32 R11, RZ, RZ, RZ ;  /* 0x000000ffff0b7224 */ /* 0x000fe200078e00ff */
[----:B------:R-:W-:Y:S01]  /*41c0*/  LOP3.LUT R13, R0, 0x80000000, RZ, 0xfc, !PT ;  /* 0x80000000000d7812 */ /* 0x000fe200078efcff */
[----:B------:R-:W-:-:S07]  /*41d0*/  IMAD.MOV.U32 R3, RZ, RZ, RZ ;  /* 0x000000ffff037224 */ /* 0x000fce00078e00ff */
.L_x_96:
[----:B0-----:R-:W0:Y:S02]  /*41e0*/  LDC.64 R8, c[0x4][0x30] ;  /* 0x01000c00ff087b82 */ /* 0x001e240000000a00 */
[----:B0-----:R-:W-:-:S05]  /*41f0*/  IMAD.WIDE.U32 R8, R3, 0x4, R8 ;  /* 0x0000000403087825 */ /* 0x001fca00078e0008 */
[----:B------:R-:W2:Y:S01]  /*4200*/  LDG.E.CONSTANT R4, desc[UR36][R8.64] ;  /* 0x0000002408047981 */ /* 0x000ea2000c1e9900 */
[C---:B------:R-:W-:Y:S02]  /*4210*/  IMAD R0, R3.reuse, 0x4, R1 ;  /* 0x0000000403007824 */ /* 0x040fe400078e0201 */
[----:B------:R-:W-:-:S05]  /*4220*/  VIADD R3, R3, 0x1 ;  /* 0x0000000103037836 */ /* 0x000fca0000000000 */
[----:B------:R-:W-:Y:S01]  /*4230*/  ISETP.NE.AND P0, PT, R3, 0x6, PT ;  /* 0x000000060300780c */ /* 0x000fe20003f05270 */
[----:B--2---:R-:W-:-:S03]  /*4240*/  IMAD.WIDE.U32 R4, R4, R13, RZ ;  /* 0x0000000d04047225 */ /* 0x004fc600078e00ff */
[----:B------:R-:W-:-:S05]  /*4250*/  IADD3 R7, P1, PT, R4, R6, RZ ;  /* 0x0000000604077210 */ /* 0x000fca0007f3e0ff */
[----:B------:R0:W-:Y:S01]  /*4260*/  STL [R0], R7 ;  /* 0x0000000700007387 */ /* 0x0001e20000100800 */
[----:B------:R-:W-:-:S03]  /*4270*/  IMAD.X R6, R5, 0x1, R11, P1 ;  /* 0x0000000105067824 */ /* 0x000fc600008e060b */
[----:B------:R-:W-:Y:S05]  /*4280*/  @P0 BRA `(.L_x_96) ;  /* 0xfffffffc00d40947 */ /* 0x000fea000383ffff */
[----:B------:R-:W-:Y:S05]  /*4290*/  BSYNC.RECONVERGENT B1 ;  /* 0x0000000000017941 */ /* 0x000fea0003800200 */
.L_x_95:
[----:B------:R-:W-:Y:S01]  /*42a0*/  SHF.R.U32.HI R5, RZ, 0x17, R67 ;  /* 0x00000017ff057819 */ /* 0x000fe20000011643 */
[----:B------:R1:W-:Y:S03]  /*42b0*/  STL [R1+0x18], R6 ;  /* 0x0000180601007387 */ /* 0x0003e60000100800 */
[C---:B0-----:R-:W-:Y:S02]  /*42c0*/  LOP3.LUT R0, R5.reuse, 0xe0, RZ, 0xc0, !PT ;  /* 0x000000e005007812 */ /* 0x041fe400078ec0ff */
[----:B------:R-:W-:-:S03]  /*42d0*/  LOP3.LUT P0, RZ, R5, 0x1f, RZ, 0xc0, !PT ;  /* 0x0000001f05ff7812 */ /* 0x000fc6000780c0ff */
[----:B------:R-:W-:-:S05]  /*42e0*/  VIADD R0, R0, 0xffffff80 ;  /* 0xffffff8000007836 */ /* 0x000fca0000000000 */
[----:B------:R-:W-:-:S05]  /*42f0*/  SHF.R.U32.HI R0, RZ, 0x5, R0 ;  /* 0x00000005ff007819 */ /* 0x000fca0000011600 */
[----:B------:R-:W-:-:S05]  /*4300*/  IMAD R7, R0, -0x4, R1 ;  /* 0xfffffffc00077824 */ /* 0x000fca00078e0201 */
[----:B------:R-:W2:Y:S04]  /*4310*/  LDL R0, [R7+0x18] ;  /* 0x0000180007007983 */ /* 0x000ea80000100800 */
[----:B------:R-:W2:Y:S04]  /*4320*/  LDL R3, [R7+0x14] ;  /* 0x0000140007037983 */ /* 0x000ea80000100800 */
[----:B------:R-:W3:Y:S01]  /*4330*/  @P0 LDL R4, [R7+0x10] ;  /* 0x0000100007040983 */ /* 0x000ee20000100800 */
[----:B------:R-:W-:Y:S01]  /*4340*/  LOP3.LUT R5, R5, 0x1f, RZ, 0xc0, !PT ;  /* 0x0000001f05057812 */ /* 0x000fe200078ec0ff */
[----:B------:R-:W-:Y:S01]  /*4350*/  UMOV UR4, 0x54442d19 ;  /* 0x54442d1900047882 */ /* 0x000fe20000000000 */
[----:B------:R-:W-:-:S02]  /*4360*/  UMOV UR5, 0x3bf921fb ;  /* 0x3bf921fb00057882 */ /* 0x000fc40000000000 */
[-C--:B--2---:R-:W-:Y:S02]  /*4370*/  @P0 SHF.L.W.U32.HI R0, R3, R5.reuse, R0 ;  /* 0x0000000503000219 */ /* 0x084fe40000010e00 */
[----:B---3--:R-:W-:Y:S02]  /*4380*/  @P0 SHF.L.W.U32.HI R3, R4, R5, R3 ;  /* 0x0000000504030219 */ /* 0x008fe40000010e03 */
[----:B------:R-:W-:Y:S02]  /*4390*/  ISETP.GE.AND P0, PT, R67, RZ, PT ;  /* 0x000000ff4300720c */ /* 0x000fe40003f06270 */
[C---:B------:R-:W-:Y:S01]  /*43a0*/  SHF.L.W.U32.HI R4, R3.reuse, 0x2, R0 ;  /* 0x0000000203047819 */ /* 0x040fe20000010e00 */
[----:B------:R-:W-:-:S03]  /*43b0*/  IMAD.SHL.U32 R3, R3, 0x4, RZ ;  /* 0x0000000403037824 */ /* 0x000fc600078e00ff */
[----:B------:R-:W-:Y:S02]  /*43c0*/  SHF.R.S32.HI R5, RZ, 0x1f, R4 ;  /* 0x0000001fff057819 */ /* 0x000fe40000011404 */
[----:B------:R-:W-:Y:S02]  /*43d0*/  LOP3.LUT R67, R4, R67, RZ, 0x3c, !PT ;  /* 0x0000004304437212 */ /* 0x000fe400078e3cff */
[C---:B------:R-:W-:Y:S02]  /*43e0*/  LOP3.LUT R8, R5.reuse, R3, RZ, 0x3c, !PT ;  /* 0x0000000305087212 */ /* 0x040fe400078e3cff */
[----:B------:R-:W-:Y:S02]  /*43f0*/  LOP3.LUT R9, R5, R4, RZ, 0x3c, !PT ;  /* 0x0000000405097212 */ /* 0x000fe400078e3cff */
[----:B------:R-:W-:Y:S02]  /*4400*/  SHF.R.U32.HI R3, RZ, 0x1e, R0 ;  /* 0x0000001eff037819 */ /* 0x000fe40000011600 */
[----:B------:R-:W-:-:S02]  /*4410*/  ISETP.GE.AND P1, PT, R67, RZ, PT ;  /* 0x000000ff4300720c */ /* 0x000fc40003f26270 */
[----:B------:R-:W1:Y:S01]  /*4420*/  I2F.F64.S64 R8, R8 ;  /* 0x0000000800087312 */ /* 0x000e620000301c00 */
[----:B------:R-:W-:-:S05]  /*4430*/  LEA.HI R0, R4, R3, RZ, 0x1 ;  /* 0x0000000304007211 */ /* 0x000fca00078f08ff */
[----:B------:R-:W-:-:S04]  /*4440*/  IMAD.MOV R3, RZ, RZ, -R0 ;  /* 0x000000ffff037224 */ /* 0x000fc800078e0a00 */
[----:B------:R-:W-:Y:S01]  /*4450*/  @!P0 IMAD.MOV.U32 R0, RZ, RZ, R3 ;  /* 0x000000ffff008224 */ /* 0x000fe200078e0003 */
[----:B-1----:R-:W-:-:S10]  /*4460*/  DMUL R6, R8, UR4 ;  /* 0x0000000408067c28 */ /* 0x002fd40008000000 */
[----:B------:R-:W0:Y:S02]  /*4470*/  F2F.F32.F64 R6, R6 ;  /* 0x0000000600067310 */ /* 0x000e240000301000 */
[----:B0-----:R-:W-:-:S07]  /*4480*/  FSEL R3, -R6, R6, !P1 ;  /* 0x0000000606037208 */ /* 0x001fce0004800100 */
.L_x_94:
[----:B------:R-:W-:Y:S05]  /*4490*/  BSYNC.RECONVERGENT B0 ;  /* 0x0000000000007941 */ /* 0x000fea0003800200 */
.L_x_93:
[----:B------:R-:W-:Y:S02]  /*44a0*/  IMAD.MOV.U32 R4, RZ, RZ, 0x37cbac00 ;  /* 0x37cbac00ff047424 */ /* 0x000fe400078e00ff */
[----:B------:R-:W-:Y:S01]  /*44b0*/  FMUL R5, R3, R3 ;  /* 0x0000000303057220 */ /* 0x000fe20000400000 */
[C---:B------:R-:W-:Y:S01]  /*44c0*/  LOP3.LUT R6, R0.reuse, 0x1, RZ, 0xc0, !PT ;  /* 0x0000000100067812 */ /* 0x040fe200078ec0ff */
[----:B------:R-:W-:Y:S01]  /*44d0*/  IMAD.MOV.U32 R7, RZ, RZ, 0x3effffff ;  /* 0x3effffffff077424 */ /* 0x000fe200078e00ff */
[----:B------:R-:W-:Y:S01]  /*44e0*/  LOP3.LUT P1, RZ, R0, 0x2, RZ, 0xc0, !PT ;  /* 0x0000000200ff7812 */ /* 0x000fe2000782c0ff */
[----:B------:R-:W-:Y:S01]  /*44f0*/  FFMA R4, R5, R4, -0.0013887860113754868507 ;  /* 0xbab607ed05047423 */ /* 0x000fe20000000004 */
[----:B------:R-:W-:Y:S02]  /*4500*/  ISETP.NE.U32.AND P0, PT, R6, 0x1, PT ;  /* 0x000000010600780c */ /* 0x000fe40003f05070 */
[----:B------:R-:W-:Y:S02]  /*4510*/  MOV R6, 0x3d2aaabb ;  /* 0x3d2aaabb00067802 */ /* 0x000fe40000000f00 */
[----:B------:R-:W-:-:S02]  /*4520*/  FSEL R4, R4, -0.00019574658654164522886, !P0 ;  /* 0xb94d415304047808 */ /* 0x000fc40004000000 */
[----:B------:R-:W-:Y:S02]  /*4530*/  FSEL R6, R6, 0.0083327032625675201416, !P0 ;  /* 0x3c0885e406067808 */ /* 0x000fe40004000000 */
[----:B------:R-:W-:Y:S02]  /*4540*/  FSEL R0, R3, 1, P0 ;  /* 0x3f80000003007808 */ /* 0x000fe40000000000 */
[----:B------:R-:W-:Y:S01]  /*4550*/  FSEL R7, -R7, -0.16666662693023681641, !P0 ;  /* 0xbe2aaaa807077808 */ /* 0x000fe20004000100 */
[C---:B------:R-:W-:Y:S01]  /*4560*/  FFMA R4, R5.reuse, R4, R6 ;  /* 0x0000000405047223 */ /* 0x040fe20000000006 */
[----:B------:R-:W-:Y:S01]  /*4570*/  ISETP.GE.AND P0, PT, R60, 0x80, PT ;  /* 0x000000803c00780c */ /* 0x000fe20003f06270 */
[C---:B------:R-:W-:Y:S02]  /*4580*/  FFMA R3, R5.reuse, R0, RZ ;  /* 0x0000000005037223 */ /* 0x040fe400000000ff */
[----:B------:R-:W-:-:S04]  /*4590*/  FFMA R4, R5, R4, R7 ;  /* 0x0000000405047223 */ /* 0x000fc80000000007 */
[----:B------:R-:W-:-:S04]  /*45a0*/  FFMA R3, R3, R4, R0 ;  /* 0x0000000403037223 */ /* 0x000fc80000000000 */
[----:B------:R-:W-:-:S05]  /*45b0*/  @P1 FADD R3, RZ, -R3 ;  /* 0x80000003ff031221 */ /* 0x000fca0000000000 */
[----:B------:R0:W-:Y:S01]  /*45c0*/  STL [R66], R3 ;  /* 0x0000000342007387 */ /* 0x0001e20000100800 */
        /* <DEDUP_REMOVED lines=9> */
.L_x_97:
[----:B------:R-:W-:Y:S05]  /*4660*/  BRA `(.L_x_14) ;  /* 0x0000005400e47947 */ /* 0x000fea0003800000 */
.L_x_332:
        /* <DEDUP_REMOVED lines=14> */
.L_x_99:
[----:B------:R-:W-:Y:S05]  /*4750*/  BSYNC.RECONVERGENT B10 ;  /* 0x00000000000a7941 */ /* 0x000fea0003800200 */
.L_x_98:
[----:B-----5:R-:W-:Y:S01]  /*4760*/  FADD R0, RZ, -R66 ;  /* 0x80000042ff007221 */ /* 0x020fe20000000000 */
[----:B------:R-:W-:-:S04]  /*4770*/  ISETP.GE.AND P0, PT, R60, 0x80, PT ;  /* 0x000000803c00780c */ /* 0x000fc80003f06270 */
[----:B------:R0:W-:Y:S09]  /*4780*/  STL [R67], R0 ;  /* 0x0000000043007387 */ /* 0x0001f20000100800 */
        /* <DEDUP_REMOVED lines=9> */
.L_x_100:
[----:B------:R-:W-:Y:S05]  /*4820*/  BRA `(.L_x_14) ;  /* 0x0000005400747947 */ /* 0x000fea0003800000 */
.L_x_90:
[----:B------:R-:W-:-:S05]  /*4830*/  IMAD.MOV.U32 R3, RZ, RZ, -0x26 ;  /* 0xffffffdaff037424 */ /* 0x000fca00078e00ff */
[----:B------:R-:W-:-:S05]  /*4840*/  VIADDMNMX.U32 R0, R4, R3, 0x2, PT ;  /* 0x0000000204007446 */ /* 0x000fca0003800003 */
[----:B------:R-:W-:-:S04]  /*4850*/  IMAD.SHL.U32 R0, R0, 0x4, RZ ;  /* 0x0000000400007824 */ /* 0x000fc800078e00ff */
[----:B------:R-:W0:Y:S02]  /*4860*/  LDC R4, c[0x2][R0+0xcc] ;  /* 0x0080330000047b82 */ /* 0x000e240000000800 */
[----:B0-----:R-:W-:-:S04]  /*4870*/  SHF.R.S32.HI R5, RZ, 0x1f, R4 ;  /* 0x0000001fff057819 */ /* 0x001fc80000011404 */
.L_x_335:
[----:B------:R-:W-:Y:S05]  /*4880*/  BRX R4 -0x4890                                                          (*"BRANCH_TARGETS .L_x_336,.L_x_337,.L_x_274"*) ;  /* 0xffffffb404dc7949 */ /* 0x000fea000383ffff */
.L_x_337:
        /* <DEDUP_REMOVED lines=14> */
.L_x_102:
[----:B------:R-:W-:Y:S05]  /*4970*/  BSYNC.RECONVERGENT B10 ;  /* 0x00000000000a7941 */ /* 0x000fea0003800200 */
.L_x_101:
        /* <DEDUP_REMOVED lines=8> */
[----:B0-----:R-:W-:Y:S01]  /*4a00*/  MOV R4, UR4 ;  /* 0x0000000400047c02 */ /* 0x001fe20008000f00 */
[----:B------:R-:W-:-:S07]  /*4a10*/  IMAD.U32 R5, RZ, RZ, UR5 ;  /* 0x00000005ff057e24 */ /* 0x000fce000f8e00ff */
[----:B------:R-:W-:-:S07]  /*4a20*/  LEPC R20, `(.L_x_104) ;  /* 0x000000001014794e */ /* 0x000fce0000000000 */
[----:B-1---5:R-:W-:Y:S05]  /*4a30*/  CALL.ABS.NOINC R8 ;  /* 0x0000000008007343 */ /* 0x022fea0003c00000 */
.L_x_104:
[----:B------:R-:W-:Y:S05]  /*4a40*/  BSYNC.RECONVERGENT B10 ;  /* 0x00000000000a7941 */ /* 0x000fea0003800200 */
.L_x_103:
[----:B------:R0:W5:Y:S01]  /*4a50*/  LDL R67, [R74+-0x8] ;  /* 0xfffff8004a437983 */ /* 0x0001620000100800 */
[----:B------:R-:W-:Y:S01]  /*4a60*/  ISETP.GT.AND P0, PT, R60, 0x1, PT ;  /* 0x000000013c00780c */ /* 0x000fe20003f04270 */
        /* <DEDUP_REMOVED lines=10> */
.L_x_106:
[----:B------:R-:W-:Y:S05]  /*4b10*/  BSYNC.RECONVERGENT B10 ;  /* 0x00000000000a7941 */ /* 0x000fea0003800200 */
.L_x_105:
        /* <DEDUP_REMOVED lines=12> */
.L_x_108:
[----:B------:R-:W-:Y:S05]  /*4be0*/  BSYNC.RECONVERGENT B10 ;  /* 0x00000000000a7941 */ /* 0x000fea0003800200 */
.L_x_107:
[----:B-----5:R-:W-:Y:S01]  /*4bf0*/  FSETP.GTU.AND P0, PT, R73, R72, PT ;  /* 0x000000484900720b */ /* 0x020fe20003f0c000 */
[----:B------:R-:W-:-:S12]  /*4c00*/  VIADD R72, R60, 0xfffffffd ;  /* 0xfffffffd3c487836 */ /* 0x000fd80000000000 */
[----:B------:R-:W-:Y:S05]  /*4c10*/  @P0 BRA `(.L_x_109) ;  /* 0x0000000000380947 */ /* 0x000fea0003800000 */
        /* <DEDUP_REMOVED lines=12> */
.L_x_110:
[----:B------:R-:W-:Y:S01]  /*4ce0*/  IMAD.MOV.U32 R60, RZ, RZ, R72 ;  /* 0x000000ffff3c7224 */ /* 0x000fe200078e0048 */
[----:B------:R-:W-:Y:S06]  /*4cf0*/  BRA `(.L_x_14) ;  /* 0x0000005000407947 */ /* 0x000fec0003800000 */
.L_x_109:
        /* <DEDUP_REMOVED lines=12> */
.L_x_111:
[----:B------:R-:W-:Y:S01]  /*4dc0*/  MOV R60, R72 ;  /* 0x00000048003c7202 */ /* 0x000fe20000000f00 */
[----:B------:R-:W-:Y:S06]  /*4dd0*/  BRA `(.L_x_14) ;  /* 0x0000005000087947 */ /* 0x000fec0003800000 */
.L_x_336:
        /* <DEDUP_REMOVED lines=14> */
.L_x_113:
[----:B------:R-:W-:Y:S05]  /*4ec0*/  BSYNC.RECONVERGENT B10 ;  /* 0x00000000000a7941 */ /* 0x000fea0003800200 */
.L_x_112:
        /* <DEDUP_REMOVED lines=19> */
.L_x_117:
        /* <DEDUP_REMOVED lines=12> */
.L_x_116:
        /* <DEDUP_REMOVED lines=16> */
[C---:B------:R-:W-:Y:S02]  /*51c0*/  SHF.L.W.U32.HI R4, R3.reuse, 0x2, R0 ;  /* 0x0000000203047819 */ /* 0x040fe40000010e00 */
[----:B------:R-:W-:Y:S02]  /*51d0*/  SHF.L.U32 R3, R3, 0x2, RZ ;  /* 0x0000000203037819 */ /* 0x000fe400000006ff */
[----:B------:R-:W-:-:S02]  /*51e0*/  SHF.R.S32.HI R5, RZ, 0x1f, R4 ;  /* 0x0000001fff057819 */ /* 0x000fc40000011404 */
[C---:B------:R-:W-:Y:S02]  /*51f0*/  LOP3.LUT R67, R4.reuse, R67, RZ, 0x3c, !PT ;  /* 0x0000004304437212 */ /* 0x040fe400078e3cff */
[C---:B------:R-:W-:Y:S02]  /*5200*/  LOP3.LUT R8, R5.reuse, R3, RZ, 0x3c, !PT ;  /* 0x0000000305087212 */ /* 0x040fe400078e3cff */
[----:B------:R-:W-:Y:S02]  /*5210*/  LOP3.LUT R9, R5, R4, RZ, 0x3c, !PT ;  /* 0x0000000405097212 */ /* 0x000fe400078e3cff */
[----:B------:R-:W-:Y:S02]  /*5220*/  SHF.R.U32.HI R3, RZ, 0x1e, R0 ;  /* 0x0000001eff037819 */ /* 0x000fe40000011600 */
[----:B------:R-:W-:Y:S02]  /*5230*/  ISETP.GE.AND P1, PT, R67, RZ, PT ;  /* 0x000000ff4300720c */ /* 0x000fe40003f26270 */
[----:B------:R-:W1:Y:S01]  /*5240*/  I2F.F64.S64 R8, R8 ;  /* 0x0000000800087312 */ /* 0x000e620000301c00 */
[----:B------:R-:W-:-:S05]  /*5250*/  LEA.HI R0, R4, R3, RZ, 0x1 ;  /* 0x0000000304007211 */ /* 0x000fca00078f08ff */
[----:B------:R-:W-:-:S04]  /*5260*/  IMAD.MOV R3, RZ, RZ, -R0 ;  /* 0x000000ffff037224 */ /* 0x000fc800078e0a00 */
[----:B------:R-:W-:Y:S01]  /*5270*/  @!P0 IMAD.MOV.U32 R0, RZ, RZ, R3 ;  /* 0x000000ffff008224 */ /* 0x000fe200078e0003 */
[----:B-1----:R-:W-:-:S10]  /*5280*/  DMUL R6, R8, UR4 ;  /* 0x0000000408067c28 */ /* 0x002fd40008000000 */
[----:B------:R-:W0:Y:S02]  /*5290*/  F2F.F32.F64 R6, R6 ;  /* 0x0000000600067310 */ /* 0x000e240000301000 */
[----:B0-----:R-:W-:-:S07]  /*52a0*/  FSEL R3, -R6, R6, !P1 ;  /* 0x0000000606037208 */ /* 0x001fce0004800100 */
.L_x_115:
[----:B------:R-:W-:Y:S05]  /*52b0*/  BSYNC.RECONVERGENT B0 ;  /* 0x0000000000007941 */ /* 0x000fea0003800200 */
.L_x_114:
[C---:B------:R-:W-:Y:S01]  /*52c0*/  LOP3.LUT R6, R0.reuse, 0x1, RZ, 0xc0, !PT ;  /* 0x0000000100067812 */ /* 0x040fe200078ec0ff */
[----:B------:R-:W-:Y:S02]  /*52d0*/  IMAD.MOV.U32 R4, RZ, RZ, 0x37cbac00 ;  /* 0x37cbac00ff047424 */ /* 0x000fe400078e00ff */
[----:B------:R-:W-:Y:S01]  /*52e0*/  FMUL R5, R3, R3 ;  /* 0x0000000303057220 */ /* 0x000fe20000400000 */
[----:B------:R-:W-:Y:S01]  /*52f0*/  VIADD R0, R0, 0x1 ;  /* 0x0000000100007836 */ /* 0x000fe20000000000 */
[----:B------:R-:W-:Y:S01]  /*5300*/  ISETP.NE.U32.AND P0, PT, R6, 0x1, PT ;  /* 0x000000010600780c */ /* 0x000fe20003f05070 */
[----:B------:R-:W-:Y:S02]  /*5310*/  IMAD.MOV.U32 R6, RZ, RZ, 0x3c0885e4 ;  /* 0x3c0885e4ff067424 */ /* 0x000fe400078e00ff */
[----:B------:R-:W-:Y:S01]  /*5320*/  FFMA R4, R5, R4, -0.0013887860113754868507 ;  /* 0xbab607ed05047423 */ /* 0x000fe20000000004 */
[----:B------:R-:W-:Y:S01]  /*5330*/  IMAD.MOV.U32 R7, RZ, RZ, 0x3e2aaaa8 ;  /* 0x3e2aaaa8ff077424 */ /* 0x000fe200078e00ff */
[----:B------:R-:W-:-:S02]  /*5340*/  LOP3.LUT P1, RZ, R0, 0x2, RZ, 0xc0, !PT ;  /* 0x0000000200ff7812 */ /* 0x000fc4000782c0ff */
[----:B------:R-:W-:Y:S02]  /*5350*/  FSEL R6, R6, 0.041666727513074874878, !P0 ;  /* 0x3d2aaabb06067808 */ /* 0x000fe40004000000 */
[----:B------:R-:W-:Y:S02]  /*5360*/  FSEL R4, R4, -0.00019574658654164522886, P0 ;  /* 0xb94d415304047808 */ /* 0x000fe40000000000 */
[----:B------:R-:W-:Y:S02]  /*5370*/  FSEL R0, R3, 1, !P0 ;  /* 0x3f80000003007808 */ /* 0x000fe40004000000 */
[----:B------:R-:W-:Y:S01]  /*5380*/  FSEL R7, -R7, -0.4999999701976776123, !P0 ;  /* 0xbeffffff07077808 */ /* 0x000fe20004000100 */
        /* <DEDUP_REMOVED lines=16> */
.L_x_118:
[----:B------:R-:W-:Y:S05]  /*5490*/  BRA `(.L_x_14) ;  /* 0x0000004800587947 */ /* 0x000fea0003800000 */
.L_x_57:
        /* <DEDUP_REMOVED lines=9> */
.L_x_339:
[----:B------:R-:W-:Y:S05]  /*5530*/  BRX R4 -0x5540                                                          (*"BRANCH_TARGETS .L_x_340,.L_x_341,.L_x_342,.L_x_274"*) ;  /* 0xffffffa804b07949 */ /* 0x000fea000383ffff */
.L_x_342:
        /* <DEDUP_REMOVED lines=14> */
.L_x_122:
[----:B------:R-:W-:Y:S05]  /*5620*/  BSYNC.RECONVERGENT B10 ;  /* 0x00000000000a7941 */ /* 0x000fea0003800200 */
.L_x_121:
        /* <DEDUP_REMOVED lines=12> */
.L_x_124:
[----:B------:R-:W-:Y:S05]  /*56f0*/  BSYNC.RECONVERGENT B10 ;  /* 0x00000000000a7941 */ /* 0x000fea0003800200 */
.L_x_123:
[----:B-----5:R-:W-:Y:S01]  /*5700*/  FADD R66, R66, R73 ;  /* 0x0000004942427221 */ /* 0x020fe20000000000 */
[C---:B------:R-:W-:Y:S01]  /*5710*/  ISETP.GE.AND P0, PT, R60.reuse, 0x81, PT ;  /* 0x000000813c00780c */ /* 0x040fe20003f06270 */
[----:B------:R-:W-:Y:S02]  /*5720*/  VIADD R60, R60, 0xffffffff ;  /* 0xffffffff3c3c7836 */ /* 0x000fe40000000000 */
[----:B------:R-:W-:-:S05]  /*5730*/  FMUL R66, R66, 0.5 ;  /* 0x3f00000042427820 */ /* 0x000fca0000400000 */
[----:B------:R0:W-:Y:S05]  /*5740*/  STL [R67+-0x4], R66 ;  /* 0xfffffc4243007387 */ /* 0x0001ea0000100800 */
        /* <DEDUP_REMOVED lines=9> */
.L_x_125:
[----:B------:R-:W-:Y:S05]  /*57e0*/  BRA `(.L_x_14) ;  /* 0x0000004400847947 */ /* 0x000fea0003800000 */
.L_x_340:
        /* <DEDUP_REMOVED lines=14> */
.L_x_127:
[----:B------:R-:W-:Y:S05]  /*58d0*/  BSYNC.RECONVERGENT B10 ;  /* 0x00000000000a7941 */ /* 0x000fea0003800200 */
.L_x_126:
[----:B-----5:R-:W-:Y:S01]  /*58e0*/  FADD R0, |R66|, -RZ ;  /* 0x800000ff42007221 */ /* 0x020fe20000000200 */
        /* <DEDUP_REMOVED lines=11> */
.L_x_128:
[----:B------:R-:W-:Y:S05]  /*59a0*/  BRA `(.L_x_14) ;  /* 0x0000004400147947 */ /* 0x000fea0003800000 */
.L_x_341:
        /* <DEDUP_REMOVED lines=14> */
.L_x_130:
[----:B------:R-:W-:Y:S05]  /*5a90*/  BSYNC.RECONVERGENT B10 ;  /* 0x00000000000a7941 */ /* 0x000fea0003800200 */
.L_x_129:
[----:B------:R-:W-:Y:S01]  /*5aa0*/  IMAD.MOV.U32 R0, RZ, RZ, 0x3f000000 ;  /* 0x3f000000ff007424 */ /* 0x000fe200078e00ff */
[----:B------:R-:W-:-:S04]  /*5ab0*/  ISETP.GE.AND P0, PT, R60, 0x80, PT ;  /* 0x000000803c00780c */ /* 0x000fc80003f06270 */
[----:B-----5:R-:W-:-:S05]  /*5ac0*/  LOP3.LUT R0, R0, 0x80000000, R67, 0xb8, !PT ;  /* 0x8000000000007812 */ /* 0x020fca00078eb843 */
[----:B------:R-:W-:-:S04]  /*5ad0*/  FADD.RZ R0, R67, R0 ;  /* 0x0000000043007221 */ /* 0x000fc8000000c000 */
[----:B------:R-:W0:Y:S02]  /*5ae0*/  FRND.TRUNC R3, R0 ;  /* 0x0000000000037307 */ /* 0x000e24000020d000 */
[----:B0-----:R0:W-:Y:S01]  /*5af0*/  STL [R66], R3 ;  /* 0x0000000342007387 */ /* 0x0011e20000100800 */
        /* <DEDUP_REMOVED lines=9> */
.L_x_131:
[----:B------:R-:W-:Y:S05]  /*5b90*/  BRA `(.L_x_14) ;  /* 0x0000004000987947 */ /* 0x000fea0003800000 */
.L_x_120:
[----:B------:R-:W-:-:S13]  /*5ba0*/  ISETP.GT.AND P0, PT, R4, 0x2c, PT ;  /* 0x0000002c0400780c */ /* 0x000fda0003f04270 */
[----:B------:R-:W-:Y:S05]  /*5bb0*/  @P0 BRA `(.L_x_132) ;  /* 0x0000000800840947 */ /* 0x000fea0003800000 */
[----:B------:R-:W-:-:S05]  /*5bc0*/  IMAD.MOV.U32 R3, RZ, RZ, -0x2b ;  /* 0xffffffd5ff037424 */ /* 0x000fca00078e00ff */
[----:B------:R-:W-:-:S05]  /*5bd0*/  VIADDMNMX.U32 R0, R4, R3, 0x2, PT ;  /* 0x0000000204007446 */ /* 0x000fca0003800003 */
[----:B------:R-:W-:-:S04]  /*5be0*/  IMAD.SHL.U32 R0, R0, 0x4, RZ ;  /* 0x0000000400007824 */ /* 0x000fc800078e00ff */
[----:B------:R-:W0:Y:S02]  /*5bf0*/  LDC R4, c[0x2][R0+0xe8] ;  /* 0x00803a0000047b82 */ /* 0x000e240000000800 */
[----:B0-----:R-:W-:-:S04]  /*5c00*/  SHF.R.S32.HI R5, RZ, 0x1f, R4 ;  /* 0x0000001fff057819 */ /* 0x001fc80000011404 */
.L_x_344:
[----:B------:R-:W-:Y:S05]  /*5c10*/  BRX R4 -0x5c20                                                          (*"BRANCH_TARGETS .L_x_345,.L_x_346,.L_x_274"*) ;  /* 0xffffffa004f87949 */ /* 0x000fea000383ffff */
.L_x_346:
        /* <DEDUP_REMOVED lines=14> */
.L_x_134:
[----:B------:R-:W-:Y:S05]  /*5d00*/  BSYNC.RECONVERGENT B10 ;  /* 0x00000000000a7941 */ /* 0x000fea0003800200 */
.L_x_133:
[C---:B-----5:R-:W-:Y:S01]  /*5d10*/  FSETP.GEU.AND P0, PT, |R67|.reuse, 10, PT ;  /* 0x412000004300780b */ /* 0x060fe20003f0e200 */
[----:B------:R-:W-:Y:S01]  /*5d20*/  BSSY.RECONVERGENT B0, `(.L_x_135) ;  /* 0x0000036000007945 */ /* 0x000fe20003800200 */
[----:B------:R-:W-:-:S11]  /*5d30*/  FADD R0, |R67|, -RZ ;  /* 0x800000ff43007221 */ /* 0x000fd60000000200 */
[----:B------:R-:W-:Y:S05]  /*5d40*/  @!P0 BRA `(.L_x_136) ;  /* 0x0000000000cc8947 */ /* 0x000fea0003800000 */
[----:B------:R-:W-:-:S13]  /*5d50*/  FSETP.GTU.AND P0, PT, R0, 83886080, PT ;  /* 0x4ca000000000780b */ /* 0x000fda0003f0c000 */
[----:B------:R-:W-:Y:S05]  /*5d60*/  @P0 BRA `(.L_x_137) ;  /* 0x00000000005c0947 */ /* 0x000fea0003800000 */
[----:B------:R-:W-:Y:S01]  /*5d70*/  FMUL R3, R0, 0.10000000149011611938 ;  /* 0x3dcccccd00037820 */ /* 0x000fe20000400000 */
[----:B------:R-:W-:Y:S05]  /*5d80*/  BSSY.RECONVERGENT B1, `(.L_x_138) ;  /* 0x0000013000017945 */ /* 0x000fea0003800200 */
[----:B------:R-:W0:Y:S02]  /*5d90*/  FRND.TRUNC R3, R3 ;  /* 0x0000000300037307 */ /* 0x000e24000020d000 */
[----:B0-----:R-:W-:-:S05]  /*5da0*/  FFMA R5, R3, -10, R0 ;  /* 0xc120000003057823 */ /* 0x001fca0000000000 */
[----:B------:R-:W-:-:S13]  /*5db0*/  ISETP.GE.U32.AND P0, PT, R5, 0x41200000, PT ;  /* 0x412000000500780c */ /* 0x000fda0003f06070 */
[----:B------:R-:W-:Y:S05]  /*5dc0*/  @!P0 BRA `(.L_x_139) ;  /* 0x0000000000388947 */ /* 0x000fea0003800000 */
[----:B------:R-:W-:-:S04]  /*5dd0*/  ISETP.GE.U32.AND P0, PT, R5, -0x7fffffff, PT ;  /* 0x800000010500780c */ /* 0x000fc80003f06070 */
[----:B------:R-:W-:-:S09]  /*5de0*/  FSETP.GEU.OR P1, PT, R5, -10, !P0 ;  /* 0xc12000000500780b */ /* 0x000fd2000472e400 */
[----:B------:R-:W-:-:S04]  /*5df0*/  @P0 FADD R4, R3, -1 ;  /* 0xbf80000003040421 */ /* 0x000fc80000000000 */
[----:B------:R-:W-:-:S04]  /*5e00*/  @!P1 FADD R4, R4, -1 ;  /* 0xbf80000004049421 */ /* 0x000fc80000000000 */
[----:B------:R-:W-:Y:S01]  /*5e10*/  @P0 IMAD.MOV.U32 R3, RZ, RZ, R4 ;  /* 0x000000ffff030224 */ /* 0x000fe200078e0004 */
[----:B------:R-:W-:Y:S06]  /*5e20*/  @P0 BRA `(.L_x_139) ;  /* 0x0000000000200947 */ /* 0x000fec0003800000 */
[----:B------:R-:W-:Y:S01]  /*5e30*/  FSETP.GE.AND P0, PT, R5, 20, PT ;  /* 0x41a000000500780b */ /* 0x000fe20003f06000 */
[----:B------:R-:W-:-:S12]  /*5e40*/  FADD R3, R3, 1 ;  /* 0x3f80000003037421 */ /* 0x000fd80000000000 */
[----:B------:R-:W-:-:S04]  /*5e50*/  @P0 IMAD.MOV.U32 R4, RZ, RZ, 0x41200000 ;  /* 0x41200000ff040424 */ /* 0x000fc800078e00ff */
[----:B------:R-:W-:-:S05]  /*5e60*/  @P0 FFMA R4, R4, -3, R5 ;  /* 0xc040000004040823 */ /* 0x000fca0000000005 */
[----:B------:R-:W-:Y:S01]  /*5e70*/  FSETP.GE.AND P1, PT, R4, RZ, P0 ;  /* 0x000000ff0400720b */ /* 0x000fe20000726000 */
[----:B------:R-:W-:-:S12]  /*5e80*/  @P0 FADD R4, R3, 1 ;  /* 0x3f80000003040421 */ /* 0x000fd80000000000 */
[----:B------:R-:W-:-:S04]  /*5e90*/  @P1 FADD R4, R4, 1 ;  /* 0x3f80000004041421 */ /* 0x000fc80000000000 */
[----:B------:R-:W-:-:S07]  /*5ea0*/  @P0 IMAD.MOV.U32 R3, RZ, RZ, R4 ;  /* 0x000000ffff030224 */ /* 0x000fce00078e0004 */
.L_x_139:
[----:B------:R-:W-:Y:S05]  /*5eb0*/  BSYNC.RECONVERGENT B1 ;  /* 0x0000000000017941 */ /* 0x000fea0003800200 */
.L_x_138:
[----:B------:R-:W-:Y:S01]  /*5ec0*/  FFMA R0, R3, -10, R0 ;  /* 0xc120000003007823 */ /* 0x000fe20000000000 */
[----:B------:R-:W-:Y:S06]  /*5ed0*/  BRA `(.L_x_136) ;  /* 0x0000000000687947 */ /* 0x000fec0003800000 */
.L_x_137:
[C---:B------:R-:W-:Y:S01]  /*5ee0*/  LOP3.LUT R3, R0.reuse, 0xff800000, RZ, 0xc0, !PT ;  /* 0xff80000000037812 */ /* 0x040fe200078ec0ff */
[----:B------:R-:W-:Y:S01]  /*5ef0*/  BSSY.RECONVERGENT B1, `(.L_x_140) ;  /* 0x0000016000017945 */ /* 0x000fe20003800200 */
[C---:B------:R-:W-:Y:S02]  /*5f00*/  ISETP.GT.U32.AND P0, PT, R0.reuse, 0x7f7fffff, PT ;  /* 0x7f7fffff0000780c */ /* 0x040fe40003f04070 */
[----:B------:R-:W-:Y:S01]  /*5f10*/  MOV R7, 0x7fffffff ;  /* 0x7fffffff00077802 */ /* 0x000fe20000000f00 */
[----:B------:R-:W-:Y:S01]  /*5f20*/  VIADD R4, R3, 0xbf000000 ;  /* 0xbf00000003047836 */ /* 0x000fe20000000000 */
[----:B------:R-:W-:Y:S02]  /*5f30*/  LOP3.LUT R3, R0, 0x7fffff, RZ, 0xc0, !PT ;  /* 0x007fffff00037812 */ /* 0x000fe400078ec0ff */
[----:B------:R-:W-:Y:S02]  /*5f40*/  FSEL R7, R7, 67108864, P0 ;  /* 0x4c80000007077808 */ /* 0x000fe40000000000 */
[----:B------:R-:W-:-:S02]  /*5f50*/  ISETP.NE.AND P1, PT, R4, RZ, PT ;  /* 0x000000ff0400720c */ /* 0x000fc40003f25270 */
[----:B------:R-:W-:-:S11]  /*5f60*/  LOP3.LUT R3, R3, 0x3f800000, RZ, 0xfc, !PT ;  /* 0x3f80000003037812 */ /* 0x000fd600078efcff */
[----:B------:R-:W-:Y:S05]  /*5f70*/  @!P1 BRA `(.L_x_141) ;  /* 0x0000000000349947 */ /* 0x000fea0003800000 */
.L_x_142:
[----:B------:R-:W-:-:S05]  /*5f80*/  VIMNMX.U32 R0, PT, PT, R4, 0xb800000, PT ;  /* 0x0b80000004007848 */ /* 0x000fca0003fe0000 */
[----:B------:R-:W-:Y:S02]  /*5f90*/  IMAD.IADD R3, R0, 0x1, R3 ;  /* 0x0000000100037824 */ /* 0x000fe400078e0203 */
[----:B------:R-:W-:Y:S02]  /*5fa0*/  IMAD.IADD R4, R4, 0x1, -R0 ;  /* 0x0000000104047824 */ /* 0x000fe400078e0a00 */
[----:B------:R-:W-:-:S03]  /*5fb0*/  FMUL R6, R3, 0.80000001192092895508 ;  /* 0x3f4ccccd03067820 */ /* 0x000fc60000400000 */
[----:B------:R-:W-:Y:S01]  /*5fc0*/  ISETP.NE.AND P1, PT, R4, RZ, PT ;  /* 0x000000ff0400720c */ /* 0x000fe20003f25270 */
[----:B------:R-:W-:-:S04]  /*5fd0*/  FFMA R5, R6, -1.25, R3 ;  /* 0xbfa0000006057823 */ /* 0x000fc80000000003 */
[----:B------:R-:W-:-:S04]  /*5fe0*/  FFMA R6, R5, 0.80000001192092895508, R6 ;  /* 0x3f4ccccd05067823 */ /* 0x000fc80000000006 */
[----:B------:R-:W-:-:S04]  /*5ff0*/  FFMA R5, R6, -1.25, R3 ;  /* 0xbfa0000006057823 */ /* 0x000fc80000000003 */
[----:B------:R-:W-:-:S04]  /*6000*/  FFMA.RZ R5, R5, 0.80000001192092895508, R6 ;  /* 0x3f4ccccd05057823 */ /* 0x000fc8000000c006 */
[----:B------:R-:W0:Y:S02]  /*6010*/  FRND.TRUNC R6, R5 ;  /* 0x0000000500067307 */ /* 0x000e24000020d000 */
[----:B0-----:R-:W-:-:S05]  /*6020*/  FFMA R3, R6, -1.25, R3 ;  /* 0xbfa0000006037823 */ /* 0x001fca0000000003 */
[----:B------:R-:W-:-:S13]  /*6030*/  ISETP.NE.AND P0, PT, R3, RZ, PT ;  /* 0x000000ff0300720c */ /* 0x000fda0003f05270 */
[----:B------:R-:W-:Y:S05]  /*6040*/  @P0 BRA P1, `(.L_x_142) ;  /* 0xfffffffc00cc0947 */ /* 0x000fea000083ffff */
.L_x_141:
[----:B------:R-:W-:Y:S05]  /*6050*/  BSYNC.RECONVERGENT B1 ;  /* 0x0000000000017941 */ /* 0x000fea0003800200 */
.L_x_140:
[----:B------:R-:W-:-:S04]  /*6060*/  FMUL R0, R3, 1.1920928955078125e-07 ;  /* 0x3400000003007820 */ /* 0x000fc80000400000 */
[----:B------:R-:W-:-:S07]  /*6070*/  FMUL R0, R7, R0 ;  /* 0x0000000007007220 */ /* 0x000fce0000400000 */
.L_x_136:
[----:B------:R-:W-:Y:S05]  /*6080*/  BSYNC.RECONVERGENT B0 ;  /* 0x0000000000007941 */ /* 0x000fea0003800200 */
.L_x_135:
[C---:B------:R-:W-:Y:S01]  /*6090*/  FSETP.NAN.AND P0, PT, |R0|.reuse, |R0|, PT ;  /* 0x400000000000720b */ /* 0x040fe20003f08200 */
[----:B------:R-:W-:Y:S01]  /*60a0*/  IMAD.MOV.U32 R4, RZ, RZ, 0x3bbb989d ;  /* 0x3bbb989dff047424 */ /* 0x000fe200078e00ff */
[----:B------:R-:W-:Y:S01]  /*60b0*/  LOP3.LUT R67, R0, 0x80000000, R67, 0xb8, !PT ;  /* 0x8000000000437812 */ /* 0x000fe200078eb843 */
[----:B------:R-:W-:-:S03]  /*60c0*/  IMAD.MOV.U32 R3, RZ, RZ, 0x437c0000 ;  /* 0x437c0000ff037424 */ /* 0x000fc600078e00ff */
[----:B------:R-:W-:Y:S02]  /*60d0*/  FSEL R67, R0, R67, P0 ;  /* 0x0000004300437208 */ /* 0x000fe40000000000 */
[----:B------:R-:W-:-:S03]  /*60e0*/  ISETP.GE.AND P0, PT, R60, 0x80, PT ;  /* 0x000000803c00780c */ /* 0x000fc60003f06270 */
[----:B------:R-:W-:-:S04]  /*60f0*/  FFMA.SAT R0, R67, R4, 0.5 ;  /* 0x3f00000043007423 */ /* 0x000fc80000002004 */
[----:B------:R-:W-:-:S04]  /*6100*/  FFMA.RM R0, R0, R3, 12582913 ;  /* 0x4b40000100007423 */ /* 0x000fc80000004003 */
[C---:B------:R-:W-:Y:S01]  /*6110*/  FADD R4, R0.reuse, -12583039 ;  /* 0xcb40007f00047421 */ /* 0x040fe20000000000 */
[----:B------:R-:W-:-:S03]  /*6120*/  IMAD.SHL.U32 R0, R0, 0x800000, RZ ;  /* 0x0080000000007824 */ /* 0x000fc600078e00ff */
[----:B------:R-:W-:-:S04]  /*6130*/  FFMA R4, R67, 1.4426950216293334961, -R4 ;  /* 0x3fb8aa3b43047823 */ /* 0x000fc80000000804 */
[----:B------:R-:W-:-:S04]  /*6140*/  FFMA R4, R67, 1.925963033500011079e-08, R4 ;  /* 0x32a5706043047823 */ /* 0x000fc80000000004 */
[----:B------:R-:W0:Y:S02]  /*6150*/  MUFU.EX2 R3, R4 ;  /* 0x0000000400037308 */ /* 0x000e240000000800 */
[----:B0-----:R-:W-:-:S05]  /*6160*/  FMUL R3, R0, R3 ;  /* 0x0000000300037220 */ /* 0x001fca0000400000 */
        /* <DEDUP_REMOVED lines=10> */
.L_x_143:
[----:B------:R-:W-:Y:S05]  /*6210*/  BRA `(.L_x_14) ;  /* 0x0000003800f87947 */ /* 0x000fea0003800000 */
.L_x_345:
        /* <DEDUP_REMOVED lines=14> */
.L_x_145:
[----:B------:R-:W-:Y:S05]  /*6300*/  BSYNC.RECONVERGENT B10 ;  /* 0x00000000000a7941 */ /* 0x000fea0003800200 */
.L_x_144:
[----:B-----5:R-:W-:Y:S01]  /*6310*/  FSETP.NEU.AND P0, PT, R67, RZ, PT ;  /* 0x000000ff4300720b */ /* 0x020fe20003f0d000 */
[----:B------:R-:W-:Y:S01]  /*6320*/  BSSY.RECONVERGENT B0, `(.L_x_146) ;  /* 0x000001e000007945 */ /* 0x000fe20003800200 */
[----:B------:R-:W-:-:S11]  /*6330*/  IMAD.MOV.U32 R3, RZ, RZ, RZ ;  /* 0x000000ffff037224 */ /* 0x000fd600078e00ff */
[----:B------:R-:W-:Y:S05]  /*6340*/  @!P0 BRA `(.L_x_147) ;  /* 0x00000000006c8947 */ /* 0x000fea0003800000 */
[C---:B------:R-:W-:Y:S01]  /*6350*/  FMUL R0, |R67|.reuse, 8388608 ;  /* 0x4b00000043007820 */ /* 0x040fe20000400200 */
[----:B------:R-:W-:Y:S01]  /*6360*/  FSETP.GEU.AND P0, PT, |R67|, 1.175494350822287508e-38, PT ;  /* 0x008000004300780b */ /* 0x000fe20003f0e200 */
[----:B------:R-:W-:-:S03]  /*6370*/  IMAD.MOV.U32 R7, RZ, RZ, 0x3e055027 ;  /* 0x3e055027ff077424 */ /* 0x000fc600078e00ff */
[----:B------:R-:W-:-:S04]  /*6380*/  FSEL R0, R0, |R67|, !P0 ;  /* 0x4000004300007208 */ /* 0x000fc80004000000 */
[C---:B------:R-:W-:Y:S01]  /*6390*/  FSETP.NEU.AND P1, PT, R0.reuse, RZ, PT ;  /* 0x000000ff0000720b */ /* 0x040fe20003f2d000 */
[----:B------:R-:W-:-:S05]  /*63a0*/  VIADD R3, R0, 0xc0d55555 ;  /* 0xc0d5555500037836 */ /* 0x000fca0000000000 */
[----:B------:R-:W-:-:S04]  /*63b0*/  LOP3.LUT R5, R3, 0xff800000, RZ, 0xc0, !PT ;  /* 0xff80000003057812 */ /* 0x000fc800078ec0ff */
[-C--:B------:R-:W-:Y:S02]  /*63c0*/  IADD3 R3, PT, PT, R0, -R5.reuse, RZ ;  /* 0x8000000500037210 */ /* 0x080fe40007ffe0ff */
[----:B------:R-:W-:Y:S01]  /*63d0*/  I2FP.F32.S32 R4, R5 ;  /* 0x0000000500047245 */ /* 0x000fe20000201400 */
[----:B------:R-:W-:Y:S02]  /*63e0*/  IMAD.MOV.U32 R5, RZ, RZ, 0x7f800000 ;  /* 0x7f800000ff057424 */ /* 0x000fe400078e00ff */
[----:B------:R-:W-:-:S04]  /*63f0*/  FADD R6, R3, -1 ;  /* 0xbf80000003067421 */ /* 0x000fc80000000000 */
[----:B------:R-:W-:-:S04]  /*6400*/  FFMA R3, R6, -R7, 0.14084610342979431152 ;  /* 0x3e1039f606037423 */ /* 0x000fc80000000807 */
[----:B------:R-:W-:-:S04]  /*6410*/  FFMA R3, R6, R3, -0.12148627638816833496 ;  /* 0xbdf8cdcc06037423 */ /* 0x000fc80000000003 */
[----:B------:R-:W-:-:S04]  /*6420*/  FFMA R3, R6, R3, 0.13980610668659210205 ;  /* 0x3e0f295506037423 */ /* 0x000fc80000000003 */
[----:B------:R-:W-:-:S04]  /*6430*/  FFMA R3, R6, R3, -0.16684235632419586182 ;  /* 0xbe2ad8b906037423 */ /* 0x000fc80000000003 */
[----:B------:R-:W-:-:S04]  /*6440*/  FFMA R3, R6, R3, 0.20012299716472625732 ;  /* 0x3e4ced0b06037423 */ /* 0x000fc80000000003 */
[----:B------:R-:W-:-:S04]  /*6450*/  FFMA R3, R6, R3, -0.24999669194221496582 ;  /* 0xbe7fff2206037423 */ /* 0x000fc80000000003 */
[----:B------:R-:W-:-:S04]  /*6460*/  FFMA R3, R6, R3, 0.33333182334899902344 ;  /* 0x3eaaaa7806037423 */ /* 0x000fc80000000003 */
[----:B------:R-:W-:Y:S01]  /*6470*/  FFMA R7, R6, R3, -0.5 ;  /* 0xbf00000006077423 */ /* 0x000fe20000000003 */
[----:B------:R-:W-:Y:S02]  /*6480*/  FSEL R3, RZ, -23, P0 ;  /* 0xc1b80000ff037808 */ /* 0x000fe40000000000 */
[----:B------:R-:W-:Y:S01]  /*6490*/  ISETP.GT.U32.AND P0, PT, R0, 0x7f7fffff, PT ;  /* 0x7f7fffff0000780c */ /* 0x000fe20003f04070 */
[----:B------:R-:W-:Y:S02]  /*64a0*/  FMUL R7, R6, R7 ;  /* 0x0000000706077220 */ /* 0x000fe40000400000 */
[----:B------:R-:W-:Y:S02]  /*64b0*/  FFMA R3, R4, 1.1920928955078125e-07, R3 ;  /* 0x3400000004037823 */ /* 0x000fe40000000003 */
[----:B------:R-:W-:-:S04]  /*64c0*/  FFMA R6, R6, R7, R6 ;  /* 0x0000000706067223 */ /* 0x000fc80000000006 */
[----:B------:R-:W-:-:S04]  /*64d0*/  FFMA R3, R3, 0.69314718246459960938, R6 ;  /* 0x3f31721803037823 */ /* 0x000fc80000000006 */
[----:B------:R-:W-:-:S05]  /*64e0*/  @P0 FFMA R3, R0, R5, +INF ;  /* 0x7f80000000030423 */ /* 0x000fca0000000005 */
[----:B------:R-:W-:-:S07]  /*64f0*/  FSEL R3, R3, -INF , P1 ;  /* 0xff80000003037808 */ /* 0x000fce0000800000 */
.L_x_147:
[----:B------:R-:W-:Y:S05]  /*6500*/  BSYNC.RECONVERGENT B0 ;  /* 0x0000000000007941 */ /* 0x000fea0003800200 */
.L_x_146:
[----:B------:R0:W-:Y:S01]  /*6510*/  STL [R66], R3 ;  /* 0x0000000342007387 */ /* 0x0001e20000100800 */
[----:B------:R-:W-:-:S13]  /*6520*/  ISETP.GE.AND P0, PT, R60, 0x80, PT ;  /* 0x000000803c00780c */ /* 0x000fda0003f06270 */
        /* <DEDUP_REMOVED lines=9> */
.L_x_148:
[----:B------:R-:W-:Y:S05]  /*65c0*/  BRA `(.L_x_14) ;  /* 0x00000038000c7947 */ /* 0x000fea0003800000 */
.L_x_132:
[----:B------:R-:W-:-:S05]  /*65d0*/  IMAD.MOV.U32 R3, RZ, RZ, -0x2d ;  /* 0xffffffd3ff037424 */ /* 0x000fca00078e00ff */
[----:B------:R-:W-:-:S05]  /*65e0*/  VIADDMNMX.U32 R0, R4, R3, 0x2, PT ;  /* 0x0000000204007446 */ /* 0x000fca0003800003 */
[----:B------:R-:W-:-:S04]  /*65f0*/  IMAD.SHL.U32 R0, R0, 0x4, RZ ;  /* 0x0000000400007824 */ /* 0x000fc800078e00ff */
[----:B------:R-:W0:Y:S02]  /*6600*/  LDC R4, c[0x2][R0+0xf4] ;  /* 0x00803d0000047b82 */ /* 0x000e240000000800 */
[----:B0-----:R-:W-:-:S04]  /*6610*/  SHF.R.S32.HI R5, RZ, 0x1f, R4 ;  /* 0x0000001fff057819 */ /* 0x001fc80000011404 */
.L_x_348:
[----:B------:R-:W-:Y:S05]  /*6620*/  BRX R4 -0x6630                                                          (*"BRANCH_TARGETS .L_x_349,.L_x_350,.L_x_274"*) ;  /* 0xffffff9804747949 */ /* 0x000fea000383ffff */
.L_x_350:
        /* <DEDUP_REMOVED lines=14> */
.L_x_150:
[----:B------:R-:W-:Y:S05]  /*6710*/  BSYNC.RECONVERGENT B10 ;  /* 0x00000000000a7941 */ /* 0x000fea0003800200 */
.L_x_149:
        /* <DEDUP_REMOVED lines=12> */
.L_x_152:
[----:B------:R-:W-:Y:S05]  /*67e0*/  BSYNC.RECONVERGENT B10 ;  /* 0x00000000000a7941 */ /* 0x000fea0003800200 */
.L_x_151:
[----:B-----5:R-:W-:Y:S02]  /*67f0*/  FMNMX R66, R66, R73, !PT ;  /* 0x0000004942427209 */ /* 0x020fe40007800000 */
[C---:B------:R-:W-:Y:S01]  /*6800*/  ISETP.GE.AND P0, PT, R60.reuse, 0x81, PT ;  /* 0x000000813c00780c */ /* 0x040fe20003f06270 */
[----:B------:R-:W-:Y:S02]  /*6810*/  VIADD R60, R60, 0xffffffff ;  /* 0xffffffff3c3c7836 */ /* 0x000fe40000000000 */
[----:B------:R0:W-:Y:S10]  /*6820*/  STL [R67+-0x4], R66 ;  /* 0xfffffc4243007387 */ /* 0x0001f40000100800 */
[----:B0-----:R-:W-:Y:S05]  /*6830*/  @!P0 BRA `(.L_x_14) ;  /* 0x0000003400708947 */ /* 0x001fea0003800000 */
[----:B------:R-:W-:Y:S01]  /*6840*/  MOV R0, 0x0 ;  /* 0x0000000000007802 */ /* 0x000fe20000000f00 */
[----:B------:R-:W0:Y:S01]  /*6850*/  LDCU.64 UR4, c[0x4][0x8] ;  /* 0x01000100ff0477ac */ /* 0x000e220008000a00 */
[----:B------:R-:W-:Y:S02]  /*6860*/  CS2R R6, SRZ ;  /* 0x0000000000067805 */ /* 0x000fe4000001ff00 */
[----:B------:R1:W2:Y:S01]  /*6870*/  LDC.64 R8, c[0x4][R0] ;  /* 0x0100000000087b82 */ /* 0x0002a20000000a00 */
[----:B0-----:R-:W-:Y:S01]  /*6880*/  MOV R4, UR4 ;  /* 0x0000000400047c02 */ /* 0x001fe20008000f00 */
[----:B-1----:R-:W-:-:S07]  /*6890*/  IMAD.U32 R5, RZ, RZ, UR5 ;  /* 0x00000005ff057e24 */ /* 0x002fce000f8e00ff */
[----:B------:R-:W-:-:S07]  /*68a0*/  LEPC R20, `(.L_x_153) ;  /* 0x000000001014794e */ /* 0x000fce0000000000 */
[----:B--2---:R-:W-:Y:S05]  /*68b0*/  CALL.ABS.NOINC R8 ;  /* 0x0000000008007343 */ /* 0x004fea0003c00000 */
.L_x_153:
[----:B------:R-:W-:Y:S05]  /*68c0*/  BRA `(.L_x_14) ;  /* 0x00000034004c7947 */ /* 0x000fea0003800000 */
.L_x_349:
        /* <DEDUP_REMOVED lines=14> */
.L_x_155:
[----:B------:R-:W-:Y:S05]  /*69b0*/  BSYNC.RECONVERGENT B10 ;  /* 0x00000000000a7941 */ /* 0x000fea0003800200 */
.L_x_154:
        /* <DEDUP_REMOVED lines=12> */
.L_x_157:
[----:B------:R-:W-:Y:S05]  /*6a80*/  BSYNC.RECONVERGENT B10 ;  /* 0x00000000000a7941 */ /* 0x000fea0003800200 */
.L_x_156:
[----:B-----5:R-:W-:Y:S02]  /*6a90*/  FMNMX R66, R66, R73, PT ;  /* 0x0000004942427209 */ /* 0x020fe40003800000 */
        /* <DEDUP_REMOVED lines=12> */
.L_x_158:
[----:B------:R-:W-:Y:S05]  /*6b60*/  BRA `(.L_x_14) ;  /* 0x0000003000a47947 */ /* 0x000fea0003800000 */
.L_x_119:
[----:B------:R-:W-:-:S13]  /*6b70*/  ISETP.GT.AND P0, PT, R4, 0x31, PT ;  /* 0x000000310400780c */ /* 0x000fda0003f04270 */
[----:B------:R-:W-:Y:S05]  /*6b80*/  @P0 BRA `(.L_x_159) ;  /* 0x00000014009c0947 */ /* 0x000fea0003800000 */
[----:B------:R-:W-:-:S05]  /*6b90*/  IMAD.MOV.U32 R3, RZ, RZ, -0x2f ;  /* 0xffffffd1ff037424 */ /* 0x000fca00078e00ff */
[----:B------:R-:W-:-:S05]  /*6ba0*/  VIADDMNMX.U32 R0, R4, R3, 0x3, PT ;  /* 0x0000000304007446 */ /* 0x000fca0003800003 */
[----:B------:R-:W-:-:S04]  /*6bb0*/  IMAD.SHL.U32 R0, R0, 0x4, RZ ;  /* 0x0000000400007824 */ /* 0x000fc800078e00ff */
[----:B------:R-:W0:Y:S02]  /*6bc0*/  LDC R4, c[0x2][R0+0x100] ;  /* 0x0080400000047b82 */ /* 0x000e240000000800 */
[----:B0-----:R-:W-:-:S04]  /*6bd0*/  SHF.R.S32.HI R5, RZ, 0x1f, R4 ;  /* 0x0000001fff057819 */ /* 0x001fc80000011404 */
.L_x_352:
[----:B------:R-:W-:Y:S05]  /*6be0*/  BRX R4 -0x6bf0                                                          (*"BRANCH_TARGETS .L_x_353,.L_x_354,.L_x_355,.L_x_274"*) ;  /* 0xffffff9404047949 */ /* 0x000fea000383ffff */
.L_x_355:
        /* <DEDUP_REMOVED lines=14> */
.L_x_161:
[----:B------:R-:W-:Y:S05]  /*6cd0*/  BSYNC.RECONVERGENT B10 ;  /* 0x00000000000a7941 */ /* 0x000fea0003800200 */
.L_x_160:
        /* <DEDUP_REMOVED lines=12> */
.L_x_163:
[----:B------:R-:W-:Y:S05]  /*6da0*/  BSYNC.RECONVERGENT B10 ;  /* 0x00000000000a7941 */ /* 0x000fea0003800200 */
.L_x_162:
        /* <DEDUP_REMOVED lines=12> */
.L_x_165:
[----:B------:R-:W-:Y:S05]  /*6e70*/  BSYNC.RECONVERGENT B10 ;  /* 0x00000000000a7941 */ /* 0x000fea0003800200 */
.L_x_164:
[C---:B-----5:R-:W-:Y:S01]  /*6e80*/  FSETP.NEU.AND P0, PT, |R73|.reuse, RZ, PT ;  /* 0x000000ff4900720b */ /* 0x060fe20003f0d200 */
[----:B------:R-:W-:Y:S01]  /*6e90*/  UMOV UR4, 0x3dcccccd ;  /* 0x3dcccccd00047882 */ /* 0x000fe20000000000 */
[C---:B------:R-:W-:Y:S01]  /*6ea0*/  FSETP.GEU.AND P1, PT, R72.reuse, RZ, PT ;  /* 0x000000ff4800720b */ /* 0x040fe20003f2e000 */
[----:B------:R-:W-:Y:S01]  /*6eb0*/  IMAD.U32 R7, RZ, RZ, UR4 ;  /* 0x00000004ff077e24 */ /* 0x000fe2000f8e00ff */
[----:B------:R-:W-:Y:S01]  /*6ec0*/  FSEL R14, |R73|, 0.10000000149011611938, P0 ;  /* 0x3dcccccd490e7808 */ /* 0x000fe20000000200 */
[----:B------:R-:W-:Y:S01]  /*6ed0*/  UMOV UR4, 0x9999999a ;  /* 0x9999999a00047882 */ /* 0x000fe20000000000 */
[C---:B------:R-:W-:Y:S01]  /*6ee0*/  FSETP.GEU.AND P3, PT, R67.reuse, RZ, PT ;  /* 0x000000ff4300720b */ /* 0x040fe20003f6e000 */
[----:B------:R-:W-:Y:S01]  /*6ef0*/  UMOV UR5, 0x3fb99999 ;  /* 0x3fb9999900057882 */ /* 0x000fe20000000000 */
[----:B------:R-:W0:Y:S01]  /*6f00*/  MUFU.RCP R3, R14 ;  /* 0x0000000e00037308 */ /* 0x000e220000001000 */
[----:B------:R-:W-:Y:S01]  /*6f10*/  FSEL R13, R72, RZ, P1 ;  /* 0x000000ff480d7208 */ /* 0x000fe20000800000 */
[----:B------:R-:W-:Y:S01]  /*6f20*/  BSSY.RECONVERGENT B2, `(.L_x_166) ;  /* 0x0000013000027945 */ /* 0x000fe20003800200 */
[----:B------:R-:W-:Y:S01]  /*6f30*/  FSEL R12, R67, RZ, P3 ;  /* 0x000000ff430c7208 */ /* 0x000fe20001800000 */
[----:B------:R-:W-:Y:S01]  /*6f40*/  VIADD R67, R60, 0xfffffffe ;  /* 0xfffffffe3c437836 */ /* 0x000fe20000000000 */
[----:B------:R-:W-:-:S02]  /*6f50*/  FMNMX.NAN R13, R13, 1, PT ;  /* 0x3f8000000d0d7809 */ /* 0x000fc40003820000 */
[----:B------:R-:W-:Y:S01]  /*6f60*/  FMNMX.NAN R12, R12, 1, PT ;  /* 0x3f8000000c0c7809 */ /* 0x000fe20003820000 */
[----:B------:R-:W1:Y:S08]  /*6f70*/  F2F.F64.F32 R4, R14 ;  /* 0x0000000e00047310 */ /* 0x000e700000201800 */
[----:B------:R-:W2:Y:S01]  /*6f80*/  FCHK P0, R7, R14 ;  /* 0x0000000e07007302 */ /* 0x000ea20000000000 */
[----:B0-----:R-:W-:-:S04]  /*6f90*/  FFMA R0, -R14, R3, 1 ;  /* 0x3f8000000e007423 */ /* 0x001fc80000000103 */
[----:B------:R-:W-:Y:S01]  /*6fa0*/  FFMA R0, R3, R0, R3 ;  /* 0x0000000003007223 */ /* 0x000fe20000000003 */
[----:B-1----:R-:W-:-:S03]  /*6fb0*/  DSETP.GT.AND P2, PT, R4, UR4, PT ;  /* 0x0000000404007e2a */ /* 0x002fc6000bf44000 */
[----:B------:R-:W-:-:S04]  /*6fc0*/  FFMA R3, R0, 0.10000000149011611938, RZ ;  /* 0x3dcccccd00037823 */ /* 0x000fc800000000ff */
[----:B------:R-:W-:-:S04]  /*6fd0*/  FFMA R4, -R14, R3, 0.10000000149011611938 ;  /* 0x3dcccccd0e047423 */ /* 0x000fc80000000103 */
[----:B------:R-:W-:Y:S01]  /*6fe0*/  FFMA R3, R0, R4, R3 ;  /* 0x0000000400037223 */ /* 0x000fe20000000003 */
[----:B--2---:R-:W-:Y:S06]  /*6ff0*/  @!P0 BRA `(.L_x_167) ;  /* 0x0000000000148947 */ /* 0x004fec0003800000 */
[----:B------:R-:W-:Y:S01]  /*7000*/  IMAD.MOV.U32 R11, RZ, RZ, 0x3dcccccd ;  /* 0x3dcccccdff0b7424 */ /* 0x000fe200078e00ff */
[----:B------:R-:W-:Y:S01]  /*7010*/  MOV R4, 0x7040 ;  /* 0x0000704000047802 */ /* 0x000fe20000000f00 */
[----:B------:R-:W-:-:S07]  /*7020*/  IMAD.MOV.U32 R8, RZ, RZ, R14 ;  /* 0x000000ffff087224 */ /* 0x000fce00078e000e */
[----:B------:R-:W-:Y:S05]  /*7030*/  CALL.REL.NOINC `($__internal_1_$__cuda_sm3x_div_rn_noftz_f32_slowpath) ;  /* 0x0000003800287944 */ /* 0x000fea0003c00000 */
[----:B------:R-:W-:-:S07]  /*7040*/  IMAD.MOV.U32 R3, RZ, RZ, R0 ;  /* 0x000000ffff037224 */ /* 0x000fce00078e0000 */
.L_x_167:
[----:B------:R-:W-:Y:S05]  /*7050*/  BSYNC.RECONVERGENT B2 ;  /* 0x0000000000027941 */ /* 0x000fea0003800200 */
.L_x_166:
[----:B------:R-:W-:Y:S01]  /*7060*/  FMUL R8, R12, 255 ;  /* 0x437f00000c087820 */ /* 0x000fe20000400000 */
[----:B------:R-:W-:Y:S01]  /*7070*/  UMOV UR4, 0x437f0000 ;  /* 0x437f000000047882 */ /* 0x000fe20000000000 */
[----:B------:R-:W-:Y:S01]  /*7080*/  FMUL R13, R13, 255 ;  /* 0x437f00000d0d7820 */ /* 0x000fe20000400000 */
[----:B------:R-:W-:Y:S01]  /*7090*/  IMAD.U32 R7, RZ, RZ, UR4 ;  /* 0x00000004ff077e24 */ /* 0x000fe2000f8e00ff */
[----:B------:R-:W0:Y:S01]  /*70a0*/  MUFU.RCP R0, R8 ;  /* 0x0000000800007308 */ /* 0x000e220000001000 */
[----:B------:R-:W-:Y:S01]  /*70b0*/  BSSY.RECONVERGENT B2, `(.L_x_168) ;  /* 0x000000e000027945 */ /* 0x000fe20003800200 */
[----:B------:R-:W-:Y:S01]  /*70c0*/  FSETP.NEU.AND P3, PT, R8, RZ, PT ;  /* 0x000000ff0800720b */ /* 0x000fe20003f6d000 */
[----:B------:R-:W-:Y:S01]  /*70d0*/  FADD R12, -R13, 255 ;  /* 0x437f00000d0c7421 */ /* 0x000fe20000000100 */
[----:B------:R-:W-:-:S04]  /*70e0*/  FSEL R14, R3, R14, P2 ;  /* 0x0000000e030e7208 */ /* 0x000fc80001000000 */
[----:B------:R-:W1:Y:S01]  /*70f0*/  FCHK P0, R7, R8 ;  /* 0x0000000807007302 */ /* 0x000e620000000000 */
[----:B0-----:R-:W-:-:S04]  /*7100*/  FFMA R5, -R8, R0, 1 ;  /* 0x3f80000008057423 */ /* 0x001fc80000000100 */
[----:B------:R-:W-:-:S04]  /*7110*/  FFMA R0, R0, R5, R0 ;  /* 0x0000000500007223 */ /* 0x000fc80000000000 */
[----:B------:R-:W-:-:S04]  /*7120*/  FFMA R5, R0, 255, RZ ;  /* 0x437f000000057823 */ /* 0x000fc800000000ff */
[----:B------:R-:W-:-:S04]  /*7130*/  FFMA R4, -R8, R5, 255 ;  /* 0x437f000008047423 */ /* 0x000fc80000000105 */
[----:B------:R-:W-:Y:S01]  /*7140*/  FFMA R0, R0, R4, R5 ;  /* 0x0000000400007223 */ /* 0x000fe20000000005 */
[----:B-1----:R-:W-:Y:S06]  /*7150*/  @!P0 BRA `(.L_x_169) ;  /* 0x00000000000c8947 */ /* 0x002fec0003800000 */
[----:B------:R-:W-:Y:S01]  /*7160*/  IMAD.MOV.U32 R11, RZ, RZ, 0x437f0000 ;  /* 0x437f0000ff0b7424 */ /* 0x000fe200078e00ff */
[----:B------:R-:W-:-:S07]  /*7170*/  MOV R4, 0x7190 ;  /* 0x0000719000047802 */ /* 0x000fce0000000f00 */
[----:B------:R-:W-:Y:S05]  /*7180*/  CALL.REL.NOINC `($__internal_1_$__cuda_sm3x_div_rn_noftz_f32_slowpath) ;  /* 0x0000003400d47944 */ /* 0x000fea0003c00000 */
.L_x_169:
[----:B------:R-:W-:Y:S05]  /*7190*/  BSYNC.RECONVERGENT B2 ;  /* 0x0000000000027941 */ /* 0x000fea0003800200 */
.L_x_168:
[----:B------:R-:W-:Y:S02]  /*71a0*/  HFMA2 R3, -RZ, RZ, 3.748046875, 0 ;  /* 0x437f0000ff037431 */ /* 0x000fe400000001ff */
[----:B------:R-:W-:Y:S01]  /*71b0*/  FMUL R11, R0, 254 ;  /* 0x437e0000000b7820 */ /* 0x000fe20000400000 */
[----:B------:R-:W-:Y:S01]  /*71c0*/  IMAD.MOV.U32 R4, RZ, RZ, 0x3b808081 ;  /* 0x3b808081ff047424 */ /* 0x000fe200078e00ff */
[----:B------:R-:W-:Y:S02]  /*71d0*/  BSSY.RECONVERGENT B2, `(.L_x_170) ;  /* 0x000000b000027945 */ /* 0x000fe40003800200 */
[----:B------:R-:W0:Y:S01]  /*71e0*/  FCHK P0, R11, 255 ;  /* 0x437f00000b007902 */ /* 0x000e220000000000 */
[----:B------:R-:W-:-:S04]  /*71f0*/  FFMA R3, R4, -R3, 1 ;  /* 0x3f80000004037423 */ /* 0x000fc80000000803 */
[----:B------:R-:W-:-:S04]  /*7200*/  FFMA R0, R3, R4, 0.0039215688593685626984 ;  /* 0x3b80808103007423 */ /* 0x000fc80000000004 */
[----:B------:R-:W-:-:S04]  /*7210*/  FFMA R3, R0, R11, RZ ;  /* 0x0000000b00037223 */ /* 0x000fc800000000ff */
[----:B------:R-:W-:-:S04]  /*7220*/  FFMA R4, R3, -255, R11 ;  /* 0xc37f000003047823 */ /* 0x000fc8000000000b */
[----:B------:R-:W-:Y:S01]  /*7230*/  FFMA R0, R0, R4, R3 ;  /* 0x0000000400007223 */ /* 0x000fe20000000003 */
[----:B0-----:R-:W-:Y:S06]  /*7240*/  @!P0 BRA `(.L_x_171) ;  /* 0x00000000000c8947 */ /* 0x001fec0003800000 */
[----:B------:R-:W-:Y:S01]  /*7250*/  IMAD.MOV.U32 R8, RZ, RZ, 0x437f0000 ;  /* 0x437f0000ff087424 */ /* 0x000fe200078e00ff */
[----:B------:R-:W-:-:S07]  /*7260*/  MOV R4, 0x7280 ;  /* 0x0000728000047802 */ /* 0x000fce0000000f00 */
[----:B------:R-:W-:Y:S05]  /*7270*/  CALL.REL.NOINC `($__internal_1_$__cuda_sm3x_div_rn_noftz_f32_slowpath) ;  /* 0x0000003400987944 */ /* 0x000fea0003c00000 */
.L_x_171:
[----:B------:R-:W-:Y:S05]  /*7280*/  BSYNC.RECONVERGENT B2 ;  /* 0x0000000000027941 */ /* 0x000fea0003800200 */
.L_x_170:
[----:B------:R-:W-:Y:S01]  /*7290*/  FADD R0, R0, 1 ;  /* 0x3f80000000007421 */ /* 0x000fe20000000000 */
[----:B------:R-:W-:Y:S01]  /*72a0*/  IMAD.MOV.U32 R4, RZ, RZ, 0x3b808081 ;  /* 0x3b808081ff047424 */ /* 0x000fe200078e00ff */
[----:B------:R-:W-:Y:S03]  /*72b0*/  BSSY.RECONVERGENT B2, `(.L_x_172) ;  /* 0x0000012000027945 */ /* 0x000fe60003800200 */
[----:B------:R-:W-:Y:S01]  /*72c0*/  FSEL R3, R0, 255, P3 ;  /* 0x437f000000037808 */ /* 0x000fe20001800000 */
[----:B------:R-:W-:-:S04]  /*72d0*/  FADD R0, -R14, 1 ;  /* 0x3f8000000e007421 */ /* 0x000fc80000000100 */
[----:B------:R-:W-:-:S04]  /*72e0*/  FFMA R3, R12, -R3, 255 ;  /* 0x437f00000c037423 */ /* 0x000fc80000000803 */
[----:B------:R-:W-:Y:S01]  /*72f0*/  FMUL R14, R14, R3 ;  /* 0x000000030e0e7220 */ /* 0x000fe20000400000 */
[----:B------:R-:W-:-:S03]  /*7300*/  IMAD.MOV.U32 R3, RZ, RZ, 0x437f0000 ;  /* 0x437f0000ff037424 */ /* 0x000fc600078e00ff */
[----:B------:R-:W-:Y:S01]  /*7310*/  FFMA R0, R13, R0, R14 ;  /* 0x000000000d007223 */ /* 0x000fe2000000000e */
[----:B------:R-:W-:-:S04]  /*7320*/  FFMA R3, R4, -R3, 1 ;  /* 0x3f80000004037423 */ /* 0x000fc80000000803 */
[----:B------:R-:W-:Y:S01]  /*7330*/  FMNMX.NAN R11, R0, 255, PT ;  /* 0x437f0000000b7809 */ /* 0x000fe20003820000 */
[----:B------:R-:W-:-:S03]  /*7340*/  FFMA R0, R3, R4, 0.0039215688593685626984 ;  /* 0x3b80808103007423 */ /* 0x000fc60000000004 */
[----:B------:R-:W0:Y:S01]  /*7350*/  FCHK P0, R11, 255 ;  /* 0x437f00000b007902 */ /* 0x000e220000000000 */
[----:B------:R-:W-:-:S04]  /*7360*/  FFMA R3, R0, R11, RZ ;  /* 0x0000000b00037223 */ /* 0x000fc800000000ff */
[----:B------:R-:W-:-:S04]  /*7370*/  FFMA R4, R3, -255, R11 ;  /* 0xc37f000003047823 */ /* 0x000fc8000000000b */
[----:B------:R-:W-:Y:S01]  /*7380*/  FFMA R0, R0, R4, R3 ;  /* 0x0000000400007223 */ /* 0x000fe20000000003 */
[----:B0-----:R-:W-:Y:S06]  /*7390*/  @!P0 BRA `(.L_x_173) ;  /* 0x00000000000c8947 */ /* 0x001fec0003800000 */
[----:B------:R-:W-:Y:S01]  /*73a0*/  IMAD.MOV.U32 R8, RZ, RZ, 0x437f0000 ;  /* 0x437f0000ff087424 */ /* 0x000fe200078e00ff */
[----:B------:R-:W-:-:S07]  /*73b0*/  MOV R4, 0x73d0 ;  /* 0x000073d000047802 */ /* 0x000fce0000000f00 */
[----:B------:R-:W-:Y:S05]  /*73c0*/  CALL.REL.NOINC `($__internal_1_$__cuda_sm3x_div_rn_noftz_f32_slowpath) ;  /* 0x0000003400447944 */ /* 0x000fea0003c00000 */
.L_x_173:
[----:B------:R-:W-:Y:S05]  /*73d0*/  BSYNC.RECONVERGENT B2 ;  /* 0x0000000000027941 */ /* 0x000fea0003800200 */
.L_x_172:
        /* <DEDUP_REMOVED lines=12> */
.L_x_174:
[----:B------:R-:W-:Y:S01]  /*74a0*/  IMAD.MOV.U32 R60, RZ, RZ, R67 ;  /* 0x000000ffff3c7224 */ /* 0x000fe200078e0043 */
[----:B------:R-:W-:Y:S06]  /*74b0*/  BRA `(.L_x_14) ;  /* 0x0000002800507947 */ /* 0x000fec0003800000 */
.L_x_353:
        /* <DEDUP_REMOVED lines=14> */
.L_x_176:
[----:B------:R-:W-:Y:S05]  /*75a0*/  BSYNC.RECONVERGENT B10 ;  /* 0x00000000000a7941 */ /* 0x000fea0003800200 */
.L_x_175:
[----:B------:R0:W5:Y:S01]  /*75b0*/  LDL R67, [R72+-0x4] ;  /* 0xfffffc0048437983 */ /* 0x0001620000100800 */
[----:B------:R-:W-:Y:S01]  /*75c0*/  ISETP.GT.AND P1, PT, R60, RZ, PT ;  /* 0x000000ff3c00720c */ /* 0x000fe20003f24270 */
[----:B------:R-:W-:Y:S01]  /*75d0*/  BSSY.RECONVERGENT B10, `(.L_x_177) ;  /* 0x000000c0000a7945 */ /* 0x000fe20003800200 */
[----:B-----5:R-:W-:-:S04]  /*75e0*/  FSETP.GEU.AND P0, PT, R66, RZ, PT ;  /* 0x000000ff4200720b */ /* 0x020fc80003f0e000 */
[----:B------:R-:W-:-:S07]  /*75f0*/  FSEL R66, R66, RZ, P0 ;  /* 0x000000ff42427208 */ /* 0x000fce0000000000 */
        /* <DEDUP_REMOVED lines=8> */
[----:B-1----:R-:W-:Y:S05]  /*7680*/  CALL.ABS.NOINC R8 ;  /* 0x0000000008007343 */ /* 0x002fea0003c00000 */
.L_x_178:
[----:B------:R-:W-:Y:S05]  /*7690*/  BSYNC.RECONVERGENT B10 ;  /* 0x00000000000a7941 */ /* 0x000fea0003800200 */
.L_x_177:
[----:B------:R-:W0:Y:S01]  /*76a0*/  MUFU.RCP64H R9, 255 ;  /* 0x406fe00000097908 */ /* 0x000e220000001800 */
[----:B------:R-:W-:Y:S01]  /*76b0*/  IMAD.MOV.U32 R4, RZ, RZ, 0x0 ;  /* 0x00000000ff047424 */ /* 0x000fe200078e00ff */
[----:B------:R-:W-:Y:S01]  /*76c0*/  FSETP.GT.AND P0, PT, R67, 1, PT ;  /* 0x3f8000004300780b */ /* 0x000fe20003f04000 */
[----:B------:R-:W-:Y:S01]  /*76d0*/  IMAD.MOV.U32 R5, RZ, RZ, 0x406fe000 ;  /* 0x406fe000ff057424 */ /* 0x000fe200078e00ff */
[----:B------:R-:W-:Y:S01]  /*76e0*/  FMNMX.NAN R66, R66, 1, PT ;  /* 0x3f80000042427809 */ /* 0x000fe20003820000 */
[----:B------:R-:W-:Y:S01]  /*76f0*/  IMAD.MOV.U32 R8, RZ, RZ, 0x1 ;  /* 0x00000001ff087424 */ /* 0x000fe200078e00ff */
[----:B------:R-:W-:Y:S02]  /*7700*/  BSSY.RECONVERGENT B1, `(.L_x_179) ;  /* 0x000001c000017945 */ /* 0x000fe40003800200 */
[----:B------:R-:W1:Y:S08]  /*7710*/  F2I.TRUNC.NTZ R0, R67 ;  /* 0x0000004300007305 */ /* 0x000e70000020f100 */
[----:B------:R2:W3:Y:S01]  /*7720*/  F2F.F64.F32 R6, R66 ;  /* 0x0000004200067310 */ /* 0x0004e20000201800 */
[----:B0-----:R-:W-:Y:S01]  /*7730*/  DFMA R10, R8, -R4, 1 ;  /* 0x3ff00000080a742b */ /* 0x001fe20000000804 */
[----:B-1----:R-:W-:Y:S01]  /*7740*/  I2FP.F32.S32 R0, R0 ;  /* 0x0000000000007245 */ /* 0x002fe20000201400 */
[----:B--2---:R-:W-:-:S06]  /*7750*/  VIADD R66, R60, 0xffffffff ;  /* 0xffffffff3c427836 */ /* 0x004fcc0000000000 */
[----:B------:R-:W-:Y:S01]  /*7760*/  DFMA R10, R10, R10, R10 ;  /* 0x0000000a0a0a722b */ /* 0x000fe2000000000a */
[----:B------:R-:W-:Y:S01]  /*7770*/  @P0 FADD R67, R67, -R0 ;  /* 0x8000000043430221 */ /* 0x000fe20000000000 */
[----:B---3--:R-:W-:-:S03]  /*7780*/  DMUL R6, R6, 255 ;  /* 0x406fe00006067828 */ /* 0x008fc60000000000 */
[----:B------:R-:W-:-:S03]  /*7790*/  FADD R0, -R67, 1 ;  /* 0x3f80000043007421 */ /* 0x000fc60000000100 */
[----:B------:R-:W-:Y:S01]  /*77a0*/  DFMA R8, R8, R10, R8 ;  /* 0x0000000a0808722b */ /* 0x000fe20000000008 */
[----:B------:R-:W0:Y:S07]  /*77b0*/  F2F.F64.F32 R74, R0 ;  /* 0x00000000004a7310 */ /* 0x000e2e0000201800 */
[----:B------:R-:W-:-:S08]  /*77c0*/  DFMA R4, R8, -R4, 1 ;  /* 0x3ff000000804742b */ /* 0x000fd00000000804 */
[----:B------:R-:W-:Y:S02]  /*77d0*/  DFMA R4, R8, R4, R8 ;  /* 0x000000040804722b */ /* 0x000fe40000000008 */
[----:B0-----:R-:W-:-:S08]  /*77e0*/  DMUL R74, R6, R74 ;  /* 0x0000004a064a7228 */ /* 0x001fd00000000000 */
[----:B------:R-:W-:Y:S02]  /*77f0*/  DMUL R6, R74, R4 ;  /* 0x000000044a067228 */ /* 0x000fe40000000000 */
[----:B------:R-:W-:-:S06]  /*7800*/  FSETP.GEU.AND P1, PT, |R75|, 6.5827683646048100446e-37, PT ;  /* 0x036000004b00780b */ /* 0x000fcc0003f2e200 */
[----:B------:R-:W-:-:S08]  /*7810*/  DFMA R8, R6, -255, R74 ;  /* 0xc06fe0000608782b */ /* 0x000fd0000000004a */
[----:B------:R-:W-:-:S10]  /*7820*/  DFMA R4, R4, R8, R6 ;  /* 0x000000080404722b */ /* 0x000fd40000000006 */
[----:B------:R-:W-:-:S05]  /*7830*/  FFMA R3, RZ, 3.748046875, R5 ;  /* 0x406fe000ff037823 */ /* 0x000fca0000000005 */
[----:B------:R-:W-:-:S13]  /*7840*/  FSETP.GT.AND P0, PT, |R3|, 1.469367938527859385e-39, PT ;  /* 0x001000000300780b */ /* 0x000fda0003f04200 */
[----:B------:R-:W-:Y:S05]  /*7850*/  @P0 BRA P1, `(.L_x_180) ;  /* 0x0000000000180947 */ /* 0x000fea0000800000 */
[----:B------:R-:W-:Y:S01]  /*7860*/  IMAD.MOV.U32 R4, RZ, RZ, RZ ;  /* 0x000000ffff047224 */ /* 0x000fe200078e00ff */
[----:B------:R-:W-:Y:S01]  /*7870*/  MOV R0, 0x78a0 ;  /* 0x000078a000007802 */ /* 0x000fe20000000f00 */
[----:B------:R-:W-:-:S07]  /*7880*/  IMAD.MOV.U32 R5, RZ, RZ, 0x406fe000 ;  /* 0x406fe000ff057424 */ /* 0x000fce00078e00ff */
[----:B------:R-:W-:Y:S05]  /*7890*/  CALL.REL.NOINC `($__internal_0_$__cuda_sm20_div_rn_f64_full) ;  /* 0x0000002800a47944 */ /* 0x000fea0003c00000 */
[----:B------:R-:W-:Y:S02]  /*78a0*/  IMAD.MOV.U32 R4, RZ, RZ, R76 ;  /* 0x000000ffff047224 */ /* 0x000fe400078e004c */
[----:B------:R-:W-:-:S07]  /*78b0*/  IMAD.MOV.U32 R5, RZ, RZ, R77 ;  /* 0x000000ffff057224 */ /* 0x000fce00078e004d */
.L_x_180:
[----:B------:R-:W-:Y:S05]  /*78c0*/  BSYNC.RECONVERGENT B1 ;  /* 0x0000000000017941 */ /* 0x000fea0003800200 */
.L_x_179:
[----:B------:R-:W0:Y:S01]  /*78d0*/  MUFU.RCP64H R11, 255 ;  /* 0x406fe000000b7908 */ /* 0x000e220000001800 */
[----:B------:R-:W-:Y:S01]  /*78e0*/  IMAD.MOV.U32 R6, RZ, RZ, 0x0 ;  /* 0x00000000ff067424 */ /* 0x000fe200078e00ff */
[----:B------:R-:W-:Y:S01]  /*78f0*/  BSSY.RECONVERGENT B1, `(.L_x_181) ;  /* 0x0000018000017945 */ /* 0x000fe20003800200 */
[----:B------:R-:W-:Y:S02]  /*7900*/  IMAD.MOV.U32 R7, RZ, RZ, 0x406fe000 ;  /* 0x406fe000ff077424 */ /* 0x000fe400078e00ff */
[----:B------:R-:W-:-:S03]  /*7910*/  IMAD.MOV.U32 R10, RZ, RZ, 0x1 ;  /* 0x00000001ff0a7424 */ /* 0x000fc600078e00ff */
[----:B------:R-:W1:Y:S03]  /*7920*/  F2F.F64.F32 R8, R67 ;  /* 0x0000004300087310 */ /* 0x000e660000201800 */
[----:B0-----:R-:W-:Y:S02]  /*7930*/  DFMA R12, R10, -R6, 1 ;  /* 0x3ff000000a0c742b */ /* 0x001fe40000000806 */
[----:B-1----:R-:W-:-:S06]  /*7940*/  DADD R8, R8, R4 ;  /* 0x0000000008087229 */ /* 0x002fcc0000000004 */
[----:B------:R-:W-:Y:S02]  /*7950*/  DFMA R12, R12, R12, R12 ;  /* 0x0000000c0c0c722b */ /* 0x000fe4000000000c */
[----:B------:R-:W-:-:S06]  /*7960*/  DMUL R74, R8, 255 ;  /* 0x406fe000084a7828 */ /* 0x000fcc0000000000 */
[----:B------:R-:W-:-:S08]  /*7970*/  DFMA R10, R10, R12, R10 ;  /* 0x0000000c0a0a722b */ /* 0x000fd0000000000a */
[----:B------:R-:W-:Y:S01]  /*7980*/  DFMA R6, R10, -R6, 1 ;  /* 0x3ff000000a06742b */ /* 0x000fe20000000806 */
[----:B------:R-:W-:-:S07]  /*7990*/  FSETP.GEU.AND P1, PT, |R75|, 6.5827683646048100446e-37, PT ;  /* 0x036000004b00780b */ /* 0x000fce0003f2e200 */
[----:B------:R-:W-:-:S08]  /*79a0*/  DFMA R10, R10, R6, R10 ;  /* 0x000000060a0a722b */ /* 0x000fd0000000000a */
[----:B------:R-:W-:-:S08]  /*79b0*/  DMUL R4, R10, R74 ;  /* 0x0000004a0a047228 */ /* 0x000fd00000000000 */
[----:B------:R-:W-:-:S08]  /*79c0*/  DFMA R6, R4, -255, R74 ;  /* 0xc06fe0000406782b */ /* 0x000fd0000000004a */
[----:B------:R-:W-:-:S10]  /*79d0*/  DFMA R4, R10, R6, R4 ;  /* 0x000000060a04722b */ /* 0x000fd40000000004 */
[----:B------:R-:W-:-:S05]  /*79e0*/  FFMA R0, RZ, 3.748046875, R5 ;  /* 0x406fe000ff007823 */ /* 0x000fca0000000005 */
[----:B------:R-:W-:-:S13]  /*79f0*/  FSETP.GT.AND P0, PT, |R0|, 1.469367938527859385e-39, PT ;  /* 0x001000000000780b */ /* 0x000fda0003f04200 */
[----:B------:R-:W-:Y:S05]  /*7a00*/  @P0 BRA P1, `(.L_x_182) ;  /* 0x0000000000180947 */ /* 0x000fea0000800000 */
[----:B------:R-:W-:Y:S01]  /*7a10*/  MOV R4, RZ ;  /* 0x000000ff00047202 */ /* 0x000fe20000000f00 */
[----:B------:R-:W-:Y:S01]  /*7a20*/  IMAD.MOV.U32 R5, RZ, RZ, 0x406fe000 ;  /* 0x406fe000ff057424 */ /* 0x000fe200078e00ff */
[----:B------:R-:W-:-:S07]  /*7a30*/  MOV R0, 0x7a50 ;  /* 0x00007a5000007802 */ /* 0x000fce0000000f00 */
[----:B------:R-:W-:Y:S05]  /*7a40*/  CALL.REL.NOINC `($__internal_0_$__cuda_sm20_div_rn_f64_full) ;  /* 0x0000002800387944 */ /* 0x000fea0003c00000 */
[----:B------:R-:W-:Y:S02]  /*7a50*/  IMAD.MOV.U32 R4, RZ, RZ, R76 ;  /* 0x000000ffff047224 */ /* 0x000fe400078e004c */
[----:B------:R-:W-:-:S07]  /*7a60*/  IMAD.MOV.U32 R5, RZ, RZ, R77 ;  /* 0x000000ffff057224 */ /* 0x000fce00078e004d */
.L_x_182:
[----:B------:R-:W-:Y:S05]  /*7a70*/  BSYNC.RECONVERGENT B1 ;  /* 0x0000000000017941 */ /* 0x000fea0003800200 */
.L_x_181:
[----:B------:R-:W0:Y:S01]  /*7a80*/  F2F.F32.F64 R5, R4 ;  /* 0x0000000400057310 */ /* 0x000e220000301000 */
[----:B------:R-:W-:Y:S01]  /*7a90*/  ISETP.GE.AND P0, PT, R60, 0x81, PT ;  /* 0x000000813c00780c */ /* 0x000fe20003f06270 */
[----:B------:R-:W-:Y:S01]  /*7aa0*/  IMAD.MOV.U32 R60, RZ, RZ, R66 ;  /* 0x000000ffff3c7224 */ /* 0x000fe200078e0042 */
[----:B0-----:R0:W-:Y:S11]  /*7ab0*/  STL [R72+-0x4], R5 ;  /* 0xfffffc0548007387 */ /* 0x0011f60000100800 */
[----:B------:R-:W-:Y:S05]  /*7ac0*/  @!P0 BRA `(.L_x_14) ;  /* 0x0000002000cc8947 */ /* 0x000fea0003800000 */
[----:B------:R-:W-:Y:S01]  /*7ad0*/  MOV R0, 0x0 ;  /* 0x0000000000007802 */ /* 0x000fe20000000f00 */
[----:B------:R-:W1:Y:S01]  /*7ae0*/  LDCU.64 UR4, c[0x4][0x8] ;  /* 0x01000100ff0477ac */ /* 0x000e620008000a00 */
[----:B------:R-:W-:Y:S02]  /*7af0*/  CS2R R6, SRZ ;  /* 0x0000000000067805 */ /* 0x000fe4000001ff00 */
[----:B------:R2:W3:Y:S01]  /*7b00*/  LDC.64 R8, c[0x4][R0] ;  /* 0x0100000000087b82 */ /* 0x0004e20000000a00 */
[----:B-1----:R-:W-:Y:S02]  /*7b10*/  IMAD.U32 R4, RZ, RZ, UR4 ;  /* 0x00000004ff047e24 */ /* 0x002fe4000f8e00ff */
[----:B0-2---:R-:W-:-:S07]  /*7b20*/  IMAD.U32 R5, RZ, RZ, UR5 ;  /* 0x00000005ff057e24 */ /* 0x005fce000f8e00ff */
[----:B------:R-:W-:-:S07]  /*7b30*/  LEPC R20, `(.L_x_183) ;  /* 0x000000001014794e */ /* 0x000fce0000000000 */
[----:B---3--:R-:W-:Y:S05]  /*7b40*/  CALL.ABS.NOINC R8 ;  /* 0x0000000008007343 */ /* 0x008fea0003c00000 */
.L_x_183:
[----:B------:R-:W-:Y:S01]  /*7b50*/  IMAD.MOV.U32 R60, RZ, RZ, R66 ;  /* 0x000000ffff3c7224 */ /* 0x000fe200078e0042 */
[----:B------:R-:W-:Y:S06]  /*7b60*/  BRA `(.L_x_14) ;  /* 0x0000002000a47947 */ /* 0x000fec0003800000 */
.L_x_354:
        /* <DEDUP_REMOVED lines=14> */
.L_x_185:
[----:B------:R-:W-:Y:S05]  /*7c50*/  BSYNC.RECONVERGENT B10 ;  /* 0x00000000000a7941 */ /* 0x000fea0003800200 */
.L_x_184:
        /* <DEDUP_REMOVED lines=12> */
.L_x_187:
[----:B------:R-:W-:Y:S05]  /*7d20*/  BSYNC.RECONVERGENT B10 ;  /* 0x00000000000a7941 */ /* 0x000fea0003800200 */
.L_x_186:
[----:B------:R-:W0:Y:S01]  /*7d30*/  MUFU.RCP64H R7, 255 ;  /* 0x406fe00000077908 */ /* 0x000e220000001800 */
[----:B------:R-:W-:Y:S02]  /*7d40*/  HFMA2 R4, -RZ, RZ, 0, 0 ;  /* 0x00000000ff047431 */ /* 0x000fe400000001ff */
[----:B------:R-:W-:Y:S01]  /*7d50*/  IMAD.MOV.U32 R5, RZ, RZ, 0x406fe000 ;  /* 0x406fe000ff057424 */ /* 0x000fe200078e00ff */
[----:B-----5:R-:W-:Y:S01]  /*7d60*/  FSETP.GT.AND P0, PT, R66, 1, PT ;  /* 0x3f8000004200780b */ /* 0x020fe20003f04000 */
[----:B------:R-:W-:Y:S01]  /*7d70*/  IMAD.MOV.U32 R6, RZ, RZ, 0x1 ;  /* 0x00000001ff067424 */ /* 0x000fe200078e00ff */
[C---:B------:R-:W-:Y:S01]  /*7d80*/  FSETP.GEU.AND P1, PT, R72.reuse, RZ, PT ;  /* 0x000000ff4800720b */ /* 0x040fe20003f2e000 */
[----:B------:R-:W-:Y:S01]  /*7d90*/  BSSY.RECONVERGENT B1, `(.L_x_188) ;  /* 0x000001e000017945 */ /* 0x000fe20003800200 */
[----:B------:R-:W1:Y:S02]  /*7da0*/  F2I.TRUNC.NTZ R0, R66 ;  /* 0x0000004200007305 */ /* 0x000e64000020f100 */
[----:B------:R-:W-:-:S04]  /*7db0*/  FSEL R72, R72, RZ, P1 ;  /* 0x000000ff48487208 */ /* 0x000fc80000800000 */
[----:B------:R-:W-:Y:S01]  /*7dc0*/  FMNMX.NAN R72, R72, 1, PT ;  /* 0x3f80000048487809 */ /* 0x000fe20003820000 */
[----:B0-----:R-:W-:Y:S01]  /*7dd0*/  DFMA R8, R6, -R4, 1 ;  /* 0x3ff000000608742b */ /* 0x001fe20000000804 */
[----:B-1----:R-:W-:-:S07]  /*7de0*/  I2FP.F32.S32 R3, R0 ;  /* 0x0000000000037245 */ /* 0x002fce0000201400 */
[----:B------:R-:W-:Y:S02]  /*7df0*/  DFMA R10, R8, R8, R8 ;  /* 0x00000008080a722b */ /* 0x000fe40000000008 */
[----:B------:R-:W0:Y:S01]  /*7e00*/  F2F.F64.F32 R8, R72 ;  /* 0x0000004800087310 */ /* 0x000e220000201800 */
[----:B------:R-:W-:-:S04]  /*7e10*/  @P0 FADD R66, R66, -R3 ;  /* 0x8000000342420221 */ /* 0x000fc80000000000 */
[----:B------:R-:W-:Y:S01]  /*7e20*/  FADD R66, -R66, 1 ;  /* 0x3f80000042427421 */ /* 0x000fe20000000100 */
[----:B------:R-:W-:-:S03]  /*7e30*/  DFMA R6, R6, R10, R6 ;  /* 0x0000000a0606722b */ /* 0x000fc60000000006 */
[----:B------:R1:W2:Y:S05]  /*7e40*/  F2F.F64.F32 R74, R66 ;  /* 0x00000042004a7310 */ /* 0x0002aa0000201800 */
[----:B------:R-:W-:Y:S02]  /*7e50*/  DFMA R4, R6, -R4, 1 ;  /* 0x3ff000000604742b */ /* 0x000fe40000000804 */
[----:B0-----:R-:W-:Y:S01]  /*7e60*/  DMUL R8, R8, 255 ;  /* 0x406fe00008087828 */ /* 0x001fe20000000000 */
[----:B-1----:R-:W-:-:S07]  /*7e70*/  VIADD R66, R60, 0xffffffff ;  /* 0xffffffff3c427836 */ /* 0x002fce0000000000 */
[----:B--2---:R-:W-:Y:S02]  /*7e80*/  DMUL R74, R8, R74 ;  /* 0x0000004a084a7228 */ /* 0x004fe40000000000 */
[----:B------:R-:W-:-:S08]  /*7e90*/  DFMA R8, R6, R4, R6 ;  /* 0x000000040608722b */ /* 0x000fd00000000006 */
[----:B------:R-:W-:Y:S01]  /*7ea0*/  DMUL R4, R8, R74 ;  /* 0x0000004a08047228 */ /* 0x000fe20000000000 */
[----:B------:R-:W-:-:S07]  /*7eb0*/  FSETP.GEU.AND P1, PT, |R75|, 6.5827683646048100446e-37, PT ;  /* 0x036000004b00780b */ /* 0x000fce0003f2e200 */
        /* <DEDUP_REMOVED lines=11> */
.L_x_189:
[----:B------:R-:W-:Y:S05]  /*7f70*/  BSYNC.RECONVERGENT B1 ;  /* 0x0000000000017941 */ /* 0x000fea0003800200 */
.L_x_188:
[----:B------:R-:W0:Y:S01]  /*7f80*/  MUFU.RCP64H R7, 255 ;  /* 0x406fe00000077908 */ /* 0x000e220000001800 */
[----:B------:R-:W-:Y:S01]  /*7f90*/  IMAD.MOV.U32 R8, RZ, RZ, 0x0 ;  /* 0x00000000ff087424 */ /* 0x000fe200078e00ff */
[----:B------:R-:W-:Y:S01]  /*7fa0*/  DMUL R74, R4, 255 ;  /* 0x406fe000044a7828 */ /* 0x000fe20000000000 */
[----:B------:R-:W-:Y:S01]  /*7fb0*/  IMAD.MOV.U32 R9, RZ, RZ, 0x406fe000 ;  /* 0x406fe000ff097424 */ /* 0x000fe200078e00ff */
[----:B------:R-:W-:Y:S01]  /*7fc0*/  BSSY.RECONVERGENT B1, `(.L_x_190) ;  /* 0x0000014000017945 */ /* 0x000fe20003800200 */
[----:B------:R-:W-:-:S07]  /*7fd0*/  IMAD.MOV.U32 R6, RZ, RZ, 0x1 ;  /* 0x00000001ff067424 */ /* 0x000fce00078e00ff */
[----:B------:R-:W-:Y:S01]  /*7fe0*/  FSETP.GEU.AND P1, PT, |R75|, 6.5827683646048100446e-37, PT ;  /* 0x036000004b00780b */ /* 0x000fe20003f2e200 */
[----:B0-----:R-:W-:-:S08]  /*7ff0*/  DFMA R10, R6, -R8, 1 ;  /* 0x3ff00000060a742b */ /* 0x001fd00000000808 */
[----:B------:R-:W-:-:S08]  /*8000*/  DFMA R10, R10, R10, R10 ;  /* 0x0000000a0a0a722b */ /* 0x000fd0000000000a */
[----:B------:R-:W-:-:S08]  /*8010*/  DFMA R10, R6, R10, R6 ;  /* 0x0000000a060a722b */ /* 0x000fd00000000006 */
[----:B------:R-:W-:-:S08]  /*8020*/  DFMA R8, R10, -R8, 1 ;  /* 0x3ff000000a08742b */ /* 0x000fd00000000808 */
[----:B------:R-:W-:-:S08]  /*8030*/  DFMA R8, R10, R8, R10 ;  /* 0x000000080a08722b */ /* 0x000fd0000000000a */
[----:B------:R-:W-:-:S08]  /*8040*/  DMUL R4, R8, R74 ;  /* 0x0000004a08047228 */ /* 0x000fd00000000000 */
        /* <DEDUP_REMOVED lines=9> */
[----:B------:R-:W-:Y:S01]  /*80e0*/  MOV R4, R76 ;  /* 0x0000004c00047202 */ /* 0x000fe20000000f00 */
[----:B------:R-:W-:-:S07]  /*80f0*/  IMAD.MOV.U32 R5, RZ, RZ, R77 ;  /* 0x000000ffff057224 */ /* 0x000fce00078e004d */
.L_x_191:
[----:B------:R-:W-:Y:S05]  /*8100*/  BSYNC.RECONVERGENT B1 ;  /* 0x0000000000017941 */ /* 0x000fea0003800200 */
.L_x_190:
[----:B------:R-:W0:Y:S01]  /*8110*/  F2F.F32.F64 R4, R4 ;  /* 0x0000000400047310 */ /* 0x000e220000301000 */
[----:B------:R-:W-:Y:S01]  /*8120*/  ISETP.GE.AND P0, PT, R60, 0x81, PT ;  /* 0x000000813c00780c */ /* 0x000fe20003f06270 */
[----:B------:R-:W-:Y:S01]  /*8130*/  IMAD.MOV.U32 R60, RZ, RZ, R66 ;  /* 0x000000ffff3c7224 */ /* 0x000fe200078e0042 */
[----:B0-----:R0:W-:Y:S11]  /*8140*/  STL [R67+-0x4], R4 ;  /* 0xfffffc0443007387 */ /* 0x0011f60000100800 */
        /* <DEDUP_REMOVED lines=9> */
.L_x_192:
[----:B------:R-:W-:Y:S01]  /*81e0*/  IMAD.MOV.U32 R60, RZ, RZ, R66 ;  /* 0x000000ffff3c7224 */ /* 0x000fe200078e0042 */
[----:B------:R-:W-:Y:S06]  /*81f0*/  BRA `(.L_x_14) ;  /* 0x0000001c00007947 */ /* 0x000fec0003800000 */
.L_x_159:
[----:B------:R-:W-:-:S13]  /*8200*/  ISETP.GT.AND P0, PT, R4, 0x33, PT ;  /* 0x000000330400780c */ /* 0x000fda0003f04270 */
[----:B------:R-:W-:Y:S05]  /*8210*/  @P0 BRA `(.L_x_193) ;  /* 0x0000000c00b00947 */ /* 0x000fea0003800000 */
[----:B------:R-:W-:-:S05]  /*8220*/  IMAD.MOV.U32 R3, RZ, RZ, -0x32 ;  /* 0xffffffceff037424 */ /* 0x000fca00078e00ff */
[----:B------:R-:W-:-:S05]  /*8230*/  VIADDMNMX.U32 R0, R4, R3, 0x2, PT ;  /* 0x0000000204007446 */ /* 0x000fca0003800003 */
[----:B------:R-:W-:-:S04]  /*8240*/  IMAD.SHL.U32 R0, R0, 0x4, RZ ;  /* 0x0000000400007824 */ /* 0x000fc800078e00ff */
[----:B------:R-:W0:Y:S02]  /*8250*/  LDC R4, c[0x2][R0+0x110] ;  /* 0x0080440000047b82 */ /* 0x000e240000000800 */
[----:B0-----:R-:W-:-:S04]  /*8260*/  SHF.R.S32.HI R5, RZ, 0x1f, R4 ;  /* 0x0000001fff057819 */ /* 0x001fc80000011404 */
.L_x_357:
[----:B------:R-:W-:Y:S05]  /*8270*/  BRX R4 -0x8280                                                          (*"BRANCH_TARGETS .L_x_358,.L_x_359,.L_x_274"*) ;  /* 0xffffff7c04607949 */ /* 0x000fea000383ffff */
.L_x_359:
        /* <DEDUP_REMOVED lines=14> */
.L_x_195:
[----:B------:R-:W-:Y:S05]  /*8360*/  BSYNC.RECONVERGENT B10 ;  /* 0x00000000000a7941 */ /* 0x000fea0003800200 */
.L_x_194:
        /* <DEDUP_REMOVED lines=12> */
.L_x_197:
[----:B------:R-:W-:Y:S05]  /*8430*/  BSYNC.RECONVERGENT B10 ;  /* 0x00000000000a7941 */ /* 0x000fea0003800200 */
.L_x_196:
        /* <DEDUP_REMOVED lines=12> */
.L_x_199:
[----:B------:R-:W-:Y:S05]  /*8500*/  BSYNC.RECONVERGENT B10 ;  /* 0x00000000000a7941 */ /* 0x000fea0003800200 */
.L_x_198:
[C---:B-----5:R-:W-:Y:S01]  /*8510*/  FSETP.NEU.AND P0, PT, |R72|.reuse, RZ, PT ;  /* 0x000000ff4800720b */ /* 0x060fe20003f0d200 */
[----:B------:R-:W-:Y:S01]  /*8520*/  IMAD.MOV.U32 R4, RZ, RZ, -0x66666666 ;  /* 0x9999999aff047424 */ /* 0x000fe200078e00ff */
[----:B------:R-:W-:Y:S01]  /*8530*/  FSETP.GEU.AND P1, PT, R67, RZ, PT ;  /* 0x000000ff4300720b */ /* 0x000fe20003f2e000 */
[----:B------:R-:W-:Y:S01]  /*8540*/  IMAD.MOV.U32 R5, RZ, RZ, 0x3fb99999 ;  /* 0x3fb99999ff057424 */ /* 0x000fe200078e00ff */
[----:B------:R-:W-:Y:S01]  /*8550*/  FSEL R72, |R72|, 0.10000000149011611938, P0 ;  /* 0x3dcccccd48487808 */ /* 0x000fe20000000200 */
[----:B------:R-:W-:Y:S01]  /*8560*/  BSSY.RECONVERGENT B1, `(.L_x_200) ;  /* 0x000001f000017945 */ /* 0x000fe20003800200 */
[----:B------:R-:W-:Y:S02]  /*8570*/  FSETP.GEU.AND P0, PT, R73, RZ, PT ;  /* 0x000000ff4900720b */ /* 0x000fe40003f0e000 */
[----:B------:R-:W0:Y:S01]  /*8580*/  F2F.F64.F32 R6, R72 ;  /* 0x0000004800067310 */ /* 0x000e220000201800 */
[----:B------:R-:W-:Y:S02]  /*8590*/  FSEL R21, R67, RZ, P1 ;  /* 0x000000ff43157208 */ /* 0x000fe40000800000 */
[----:B------:R-:W-:Y:S01]  /*85a0*/  FSEL R20, R73, RZ, P0 ;  /* 0x000000ff49147208 */ /* 0x000fe20000000000 */
[----:B0-----:R-:W-:-:S14]  /*85b0*/  DSETP.GT.AND P2, PT, R6, R4, PT ;  /* 0x000000040600722a */ /* 0x001fdc0003f44000 */
[----:B------:R-:W-:Y:S05]  /*85c0*/  @!P2 BRA `(.L_x_201) ;  /* 0x000000000060a947 */ /* 0x000fea0003800000 */
[----:B------:R-:W0:Y:S01]  /*85d0*/  MUFU.RCP64H R9, R7 ;  /* 0x0000000700097308 */ /* 0x000e220000001800 */
[----:B------:R-:W-:Y:S01]  /*85e0*/  IMAD.MOV.U32 R8, RZ, RZ, 0x1 ;  /* 0x00000001ff087424 */ /* 0x000fe200078e00ff */
[----:B------:R-:W-:Y:S05]  /*85f0*/  BSSY.RECONVERGENT B2, `(.L_x_202) ;  /* 0x0000014000027945 */ /* 0x000fea0003800200 */
[----:B0-----:R-:W-:-:S08]  /*8600*/  DFMA R10, -R6, R8, 1 ;  /* 0x3ff00000060a742b */ /* 0x001fd00000000108 */
[----:B------:R-:W-:-:S08]  /*8610*/  DFMA R10, R10, R10, R10 ;  /* 0x0000000a0a0a722b */ /* 0x000fd0000000000a */
[----:B------:R-:W-:-:S08]  /*8620*/  DFMA R10, R8, R10, R8 ;  /* 0x0000000a080a722b */ /* 0x000fd00000000008 */
[----:B------:R-:W-:-:S08]  /*8630*/  DFMA R8, -R6, R10, 1 ;  /* 0x3ff000000608742b */ /* 0x000fd0000000010a */
[----:B------:R-:W-:-:S08]  /*8640*/  DFMA R8, R10, R8, R10 ;  /* 0x000000080a08722b */ /* 0x000fd0000000000a */
[----:B------:R-:W-:-:S08]  /*8650*/  DMUL R10, R8, R4 ;  /* 0x00000004080a7228 */ /* 0x000fd00000000000 */
[----:B------:R-:W-:-:S08]  /*8660*/  DFMA R4, -R6, R10, R4 ;  /* 0x0000000a0604722b */ /* 0x000fd00000000104 */
[----:B------:R-:W-:-:S10]  /*8670*/  DFMA R4, R8, R4, R10 ;  /* 0x000000040804722b */ /* 0x000fd4000000000a */
[----:B------:R-:W-:-:S05]  /*8680*/  FFMA R0, RZ, R7, R5 ;  /* 0x00000007ff007223 */ /* 0x000fca0000000005 */
[----:B------:R-:W-:-:S13]  /*8690*/  FSETP.GT.AND P0, PT, |R0|, 1.469367938527859385e-39, PT ;  /* 0x001000000000780b */ /* 0x000fda0003f04200 */
[----:B------:R-:W-:Y:S05]  /*86a0*/  @P0 BRA `(.L_x_203) ;  /* 0x0000000000200947 */ /* 0x000fea0003800000 */
[----:B------:R-:W-:Y:S01]  /*86b0*/  IMAD.MOV.U32 R4, RZ, RZ, R6 ;  /* 0x000000ffff047224 */ /* 0x000fe200078e0006 */
[----:B------:R-:W-:Y:S01]  /*86c0*/  MOV R0, 0x8710 ;  /* 0x0000871000007802 */ /* 0x000fe20000000f00 */
[----:B------:R-:W-:Y:S02]  /*86d0*/  IMAD.MOV.U32 R5, RZ, RZ, R7 ;  /* 0x000000ffff057224 */ /* 0x000fe400078e0007 */
[----:B------:R-:W-:Y:S02]  /*86e0*/  IMAD.MOV.U32 R74, RZ, RZ, -0x66666666 ;  /* 0x9999999aff4a7424 */ /* 0x000fe400078e00ff */
[----:B------:R-:W-:-:S07]  /*86f0*/  IMAD.MOV.U32 R75, RZ, RZ, 0x3fb99999 ;  /* 0x3fb99999ff4b7424 */ /* 0x000fce00078e00ff */
[----:B------:R-:W-:Y:S05]  /*8700*/  CALL.REL.NOINC `($__internal_0_$__cuda_sm20_div_rn_f64_full) ;  /* 0x0000001c00087944 */ /* 0x000fea0003c00000 */
[----:B------:R-:W-:Y:S02]  /*8710*/  IMAD.MOV.U32 R4, RZ, RZ, R76 ;  /* 0x000000ffff047224 */ /* 0x000fe400078e004c */
[----:B------:R-:W-:-:S07]  /*8720*/  IMAD.MOV.U32 R5, RZ, RZ, R77 ;  /* 0x000000ffff057224 */ /* 0x000fce00078e004d */
.L_x_203:
[----:B------:R-:W-:Y:S05]  /*8730*/  BSYNC.RECONVERGENT B2 ;  /* 0x0000000000027941 */ /* 0x000fea0003800200 */
.L_x_202:
[----:B------:R0:W1:Y:S02]  /*8740*/  F2F.F32.F64 R72, R4 ;  /* 0x0000000400487310 */ /* 0x0000640000301000 */
.L_x_201:
[----:B------:R-:W-:Y:S05]  /*8750*/  BSYNC.RECONVERGENT B1 ;  /* 0x0000000000017941 */ /* 0x000fea0003800200 */
.L_x_200:
[----:B------:R-:W-:Y:S01]  /*8760*/  FMNMX.NAN R20, R20, 1, PT ;  /* 0x3f80000014147809 */ /* 0x000fe20003820000 */
[----:B-1----:R-:W-:Y:S01]  /*8770*/  FADD R3, -R72, 1 ;  /* 0x3f80000048037421 */ /* 0x002fe20000000100 */
[----:B------:R-:W-:Y:S01]  /*8780*/  FMNMX.NAN R21, R21, 1, PT ;  /* 0x3f80000015157809 */ /* 0x000fe20003820000 */
[----:B------:R-:W-:Y:S01]  /*8790*/  IMAD.MOV.U32 R0, RZ, RZ, 0x3b808081 ;  /* 0x3b808081ff007424 */ /* 0x000fe200078e00ff */
[----:B------:R-:W-:Y:S01]  /*87a0*/  BSSY.RECONVERGENT B2, `(.L_x_204) ;  /* 0x0000012000027945 */ /* 0x000fe20003800200 */
[----:B------:R-:W-:Y:S01]  /*87b0*/  FMUL R20, R20, 255 ;  /* 0x437f000014147820 */ /* 0x000fe20000400000 */
[----:B------:R-:W-:Y:S01]  /*87c0*/  IADD3 R67, PT, PT, R60, -0x2, RZ ;  /* 0xfffffffe3c437810 */ /* 0x000fe20007ffe0ff */
[----:B------:R-:W-:Y:S02]  /*87d0*/  FMUL R21, R21, 255 ;  /* 0x437f000015157820 */ /* 0x000fe40000400000 */
[----:B------:R-:W-:Y:S01]  /*87e0*/  FMUL R20, R20, R3 ;  /* 0x0000000314147220 */ /* 0x000fe20000400000 */
[----:B------:R-:W-:-:S03]  /*87f0*/  IMAD.MOV.U32 R3, RZ, RZ, 0x437f0000 ;  /* 0x437f0000ff037424 */ /* 0x000fc600078e00ff */
[----:B------:R-:W-:Y:S01]  /*8800*/  FFMA R20, R21, R72, R20 ;  /* 0x0000004815147223 */ /* 0x000fe20000000014 */
[----:B------:R-:W-:-:S04]  /*8810*/  FFMA R3, R0, -R3, 1 ;  /* 0x3f80000000037423 */ /* 0x000fc80000000803 */
[----:B------:R-:W-:Y:S01]  /*8820*/  FMNMX.NAN R11, R20, 255, PT ;  /* 0x437f0000140b7809 */ /* 0x000fe20003820000 */
[----:B------:R-:W-:-:S03]  /*8830*/  FFMA R0, R3, R0, 0.0039215688593685626984 ;  /* 0x3b80808103007423 */ /* 0x000fc60000000000 */
[----:B------:R-:W1:Y:S01]  /*8840*/  FCHK P0, R11, 255 ;  /* 0x437f00000b007902 */ /* 0x000e620000000000 */
[----:B------:R-:W-:-:S04]  /*8850*/  FFMA R3, R0, R11, RZ ;  /* 0x0000000b00037223 */ /* 0x000fc800000000ff */
[----:B0-----:R-:W-:-:S04]  /*8860*/  FFMA R4, R3, -255, R11 ;  /* 0xc37f000003047823 */ /* 0x001fc8000000000b */
[----:B------:R-:W-:Y:S01]  /*8870*/  FFMA R0, R0, R4, R3 ;  /* 0x0000000400007223 */ /* 0x000fe20000000003 */
[----:B-1----:R-:W-:Y:S06]  /*8880*/  @!P0 BRA `(.L_x_205) ;  /* 0x00000000000c8947 */ /* 0x002fec0003800000 */
[----:B------:R-:W-:Y:S01]  /*8890*/  IMAD.MOV.U32 R8, RZ, RZ, 0x437f0000 ;  /* 0x437f0000ff087424 */ /* 0x000fe200078e00ff */
[----:B------:R-:W-:-:S07]  /*88a0*/  MOV R4, 0x88c0 ;  /* 0x000088c000047802 */ /* 0x000fce0000000f00 */
[----:B------:R-:W-:Y:S05]  /*88b0*/  CALL.REL.NOINC `($__internal_1_$__cuda_sm3x_div_rn_noftz_f32_slowpath) ;  /* 0x0000002000087944 */ /* 0x000fea0003c00000 */
.L_x_205:
[----:B------:R-:W-:Y:S05]  /*88c0*/  BSYNC.RECONVERGENT B2 ;  /* 0x0000000000027941 */ /* 0x000fea0003800200 */
.L_x_204:
        /* <DEDUP_REMOVED lines=12> */
.L_x_206:
[----:B------:R-:W-:Y:S01]  /*8990*/  IMAD.MOV.U32 R60, RZ, RZ, R67 ;  /* 0x000000ffff3c7224 */ /* 0x000fe200078e0043 */
[----:B------:R-:W-:Y:S06]  /*89a0*/  BRA `(.L_x_14) ;  /* 0x0000001400147947 */ /* 0x000fec0003800000 */
.L_x_358:
        /* <DEDUP_REMOVED lines=14> */
.L_x_208:
[----:B------:R-:W-:Y:S05]  /*8a90*/  BSYNC.RECONVERGENT B10 ;  /* 0x00000000000a7941 */ /* 0x000fea0003800200 */
.L_x_207:
        /* <DEDUP_REMOVED lines=12> */
.L_x_210:
[----:B------:R-:W-:Y:S05]  /*8b60*/  BSYNC.RECONVERGENT B10 ;  /* 0x00000000000a7941 */ /* 0x000fea0003800200 */
.L_x_209:
        /* <DEDUP_REMOVED lines=12> */
.L_x_212:
[----:B------:R-:W-:Y:S05]  /*8c30*/  BSYNC.RECONVERGENT B10 ;  /* 0x00000000000a7941 */ /* 0x000fea0003800200 */
.L_x_211:
[C---:B-----5:R-:W-:Y:S01]  /*8c40*/  FSETP.NEU.AND P0, PT, |R72|.reuse, RZ, PT ;  /* 0x000000ff4800720b */ /* 0x060fe20003f0d200 */
[----:B------:R-:W-:Y:S02]  /*8c50*/  HFMA2 R4, -RZ, RZ, -0.0027332305908203125, -0.002735137939453125 ;  /* 0x9999999aff047431 */ /* 0x000fe400000001ff */
[----:B------:R-:W-:Y:S01]  /*8c60*/  IMAD.MOV.U32 R5, RZ, RZ, 0x3fb99999 ;  /* 0x3fb99999ff057424 */ /* 0x000fe200078e00ff */
[----:B------:R-:W-:Y:S01]  /*8c70*/  FSETP.GEU.AND P1, PT, R67, RZ, PT ;  /* 0x000000ff4300720b */ /* 0x000fe20003f2e000 */
[----:B------:R-:W-:Y:S01]  /*8c80*/  BSSY.RECONVERGENT B1, `(.L_x_213) ;  /* 0x0000020000017945 */ /* 0x000fe20003800200 */
[----:B------:R-:W-:Y:S02]  /*8c90*/  FSEL R72, |R72|, 0.10000000149011611938, P0 ;  /* 0x3dcccccd48487808 */ /* 0x000fe40000000200 */
[----:B------:R-:W-:Y:S02]  /*8ca0*/  FSETP.GEU.AND P0, PT, R73, RZ, PT ;  /* 0x000000ff4900720b */ /* 0x000fe40003f0e000 */
[----:B------:R-:W0:Y:S01]  /*8cb0*/  F2F.F64.F32 R6, R72 ;  /* 0x0000004800067310 */ /* 0x000e220000201800 */
[----:B------:R-:W-:-:S02]  /*8cc0*/  FSEL R21, R67, RZ, P1 ;  /* 0x000000ff43157208 */ /* 0x000fc40000800000 */
        /* <DEDUP_REMOVED lines=25> */
.L_x_216:
[----:B------:R-:W-:Y:S05]  /*8e60*/  BSYNC.RECONVERGENT B2 ;  /* 0x0000000000027941 */ /* 0x000fea0003800200 */
.L_x_215:
[----:B------:R0:W1:Y:S02]  /*8e70*/  F2F.F32.F64 R72, R4 ;  /* 0x0000000400487310 */ /* 0x0000640000301000 */
.L_x_214:
[----:B------:R-:W-:Y:S05]  /*8e80*/  BSYNC.RECONVERGENT B1 ;  /* 0x0000000000017941 */ /* 0x000fea0003800200 */
.L_x_213:
[----:B------:R-:W-:Y:S01]  /*8e90*/  FMNMX.NAN R20, R20, 1, PT ;  /* 0x3f80000014147809 */ /* 0x000fe20003820000 */
[----:B-1----:R-:W-:Y:S01]  /*8ea0*/  FADD R3, -R72, 1 ;  /* 0x3f80000048037421 */ /* 0x002fe20000000100 */
[----:B------:R-:W-:Y:S01]  /*8eb0*/  FMNMX.NAN R21, R21, 1, PT ;  /* 0x3f80000015157809 */ /* 0x000fe20003820000 */
[----:B------:R-:W-:Y:S01]  /*8ec0*/  IMAD.MOV.U32 R0, RZ, RZ, 0x3b808081 ;  /* 0x3b808081ff007424 */ /* 0x000fe200078e00ff */
[----:B------:R-:W-:Y:S01]  /*8ed0*/  BSSY.RECONVERGENT B2, `(.L_x_217) ;  /* 0x0000012000027945 */ /* 0x000fe20003800200 */
[----:B------:R-:W-:Y:S01]  /*8ee0*/  FMUL R20, R20, 255 ;  /* 0x437f000014147820 */ /* 0x000fe20000400000 */
[----:B------:R-:W-:Y:S02]  /*8ef0*/  VIADD R67, R60, 0xfffffffe ;  /* 0xfffffffe3c437836 */ /* 0x000fe40000000000 */
[----:B------:R-:W-:Y:S01]  /*8f00*/  FMUL R21, R21, 255 ;  /* 0x437f000015157820 */ /* 0x000fe20000400000 */
        /* <DEDUP_REMOVED lines=14> */
.L_x_218:
[----:B------:R-:W-:Y:S05]  /*8ff0*/  BSYNC.RECONVERGENT B2 ;  /* 0x0000000000027941 */ /* 0x000fea0003800200 */
.L_x_217:
[----:B------:R0:W-:Y:S01]  /*9000*/  STL [R66+-0x8], R0 ;  /* 0xfffff80042007387 */ /* 0x0001e20000100800 */
[----:B------:R-:W-:Y:S02]  /*9010*/  ISETP.GE.AND P0, PT, R60, 0x82, PT ;  /* 0x000000823c00780c */ /* 0x000fe40003f06270 */
[----:B------:R-:W-:-:S11]  /*9020*/  MOV R60, R67 ;  /* 0x00000043003c7202 */ /* 0x000fd60000000f00 */
        /* <DEDUP_REMOVED lines=9> */
.L_x_219:
[----:B------:R-:W-:Y:S01]  /*90c0*/  IMAD.MOV.U32 R60, RZ, RZ, R67 ;  /* 0x000000ffff3c7224 */ /* 0x000fe200078e0043 */
[----:B------:R-:W-:Y:S06]  /*90d0*/  BRA `(.L_x_14) ;  /* 0x0000000c00487947 */ /* 0x000fec0003800000 */
.L_x_193:
[----:B------:R-:W-:-:S05]  /*90e0*/  IMAD.MOV.U32 R3, RZ, RZ, -0x34 ;  /* 0xffffffccff037424 */ /* 0x000fca00078e00ff */
[----:B------:R-:W-:-:S05]  /*90f0*/  VIADDMNMX.U32 R0, R4, R3, 0x2, PT ;  /* 0x0000000204007446 */ /* 0x000fca0003800003 */
[----:B------:R-:W-:-:S04]  /*9100*/  IMAD.SHL.U32 R0, R0, 0x4, RZ ;  /* 0x0000000400007824 */ /* 0x000fc800078e00ff */
[----:B------:R-:W0:Y:S02]  /*9110*/  LDC R4, c[0x2][R0+0x11c] ;  /* 0x0080470000047b82 */ /* 0x000e240000000800 */
[----:B0-----:R-:W-:-:S04]  /*9120*/  SHF.R.S32.HI R5, RZ, 0x1f, R4 ;  /* 0x0000001fff057819 */ /* 0x001fc80000011404 */
.L_x_361:
[----:B------:R-:W-:Y:S05]  /*9130*/  BRX R4 -0x9140                                                          (*"BRANCH_TARGETS .L_x_362,.L_x_363,.L_x_274"*) ;  /* 0xffffff6c04b07949 */ /* 0x000fea000383ffff */
.L_x_274:
[----:B------:R-:W-:Y:S05]  /*9140*/  BSYNC.RELIABLE B6 ;  /* 0x0000000000067941 */ /* 0x000fea0003800100 */
.L_x_7:
        /* <DEDUP_REMOVED lines=8> */
.L_x_220:
[----:B------:R-:W-:Y:S05]  /*91d0*/  BRA `(.L_x_14) ;  /* 0x0000000c00087947 */ /* 0x000fea0003800000 */
.L_x_362:
        /* <DEDUP_REMOVED lines=14> */
.L_x_222:
[----:B------:R-:W-:Y:S05]  /*92c0*/  BSYNC.RECONVERGENT B10 ;  /* 0x00000000000a7941 */ /* 0x000fea0003800200 */
.L_x_221:
        /* <DEDUP_REMOVED lines=12> */
.L_x_224:
[----:B------:R-:W-:Y:S05]  /*9390*/  BSYNC.RECONVERGENT B10 ;  /* 0x00000000000a7941 */ /* 0x000fea0003800200 */
.L_x_223:
        /* <DEDUP_REMOVED lines=12> */
.L_x_226:
[----:B------:R-:W-:Y:S05]  /*9460*/  BSYNC.RECONVERGENT B10 ;  /* 0x00000000000a7941 */ /* 0x000fea0003800200 */
.L_x_225:
        /* <DEDUP_REMOVED lines=34> */
.L_x_230:
[----:B------:R-:W-:Y:S05]  /*9690*/  BSYNC.RECONVERGENT B2 ;  /* 0x0000000000027941 */ /* 0x000fea0003800200 */
.L_x_229:
[----:B------:R0:W1:Y:S02]  /*96a0*/  F2F.F32.F64 R72, R4 ;  /* 0x0000000400487310 */ /* 0x0000640000301000 */
.L_x_228:
[----:B------:R-:W-:Y:S05]  /*96b0*/  BSYNC.RECONVERGENT B1 ;  /* 0x0000000000017941 */ /* 0x000fea0003800200 */
.L_x_227:
[----:B------:R-:W-:Y:S01]  /*96c0*/  FMNMX.NAN R21, R21, 1, PT ;  /* 0x3f80000015157809 */ /* 0x000fe20003820000 */
[----:B-1----:R-:W-:Y:S01]  /*96d0*/  FADD R0, -R72, 1 ;  /* 0x3f80000048007421 */ /* 0x002fe20000000100 */
[----:B------:R-:W-:Y:S01]  /*96e0*/  FMNMX.NAN R20, R20, 1, PT ;  /* 0x3f80000014147809 */ /* 0x000fe20003820000 */
[----:B0-----:R-:W-:Y:S01]  /*96f0*/  IMAD.MOV.U32 R4, RZ, RZ, 0x3b808081 ;  /* 0x3b808081ff047424 */ /* 0x001fe200078e00ff */
[----:B------:R-:W-:Y:S01]  /*9700*/  BSSY.RECONVERGENT B2, `(.L_x_231) ;  /* 0x0000014000027945 */ /* 0x000fe20003800200 */
[----:B------:R-:W-:Y:S01]  /*9710*/  FMUL R21, R21, 255 ;  /* 0x437f000015157820 */ /* 0x000fe20000400000 */
[----:B------:R-:W-:Y:S01]  /*9720*/  IMAD.MOV.U32 R5, RZ, RZ, 0x437f0000 ;  /* 0x437f0000ff057424 */ /* 0x000fe200078e00ff */
[----:B------:R-:W-:Y:S02]  /*9730*/  IADD3 R67, PT, PT, R60, -0x2, RZ ;  /* 0xfffffffe3c437810 */ /* 0x000fe40007ffe0ff */
[----:B------:R-:W-:Y:S01]  /*9740*/  FFMA R3, R20, 255, -R21 ;  /* 0x437f000014037823 */ /* 0x000fe20000000815 */
[----:B------:R-:W-:Y:S01]  /*9750*/  FMUL R0, R21, R0 ;  /* 0x0000000015007220 */ /* 0x000fe20000400000 */
[----:B------:R-:W-:-:S03]  /*9760*/  FFMA R5, R4, -R5, 1 ;  /* 0x3f80000004057423 */ /* 0x000fc60000000805 */
[----:B------:R-:W-:Y:S01]  /*9770*/  FFMA R3, |R3|, R72, R0 ;  /* 0x0000004803037223 */ /* 0x000fe20000000200 */
[----:B------:R-:W-:-:S04]  /*9780*/  FFMA R0, R5, R4, 0.0039215688593685626984 ;  /* 0x3b80808105007423 */ /* 0x000fc80000000004 */
[C---:B------:R-:W-:Y:S02]  /*9790*/  FSETP.GEU.AND P0, PT, R3.reuse, RZ, PT ;  /* 0x000000ff0300720b */ /* 0x040fe40003f0e000 */
[C---:B------:R-:W-:Y:S02]  /*97a0*/  FSETP.GT.AND P2, PT, R3.reuse, 255, PT ;  /* 0x437f00000300780b */ /* 0x040fe40003f44000 */
[----:B------:R-:W-:-:S05]  /*97b0*/  FSEL R11, R3, RZ, P0 ;  /* 0x000000ff030b7208 */ /* 0x000fca0000000000 */
[----:B------:R-:W-:-:S03]  /*97c0*/  FFMA R5, R0, R11, RZ ;  /* 0x0000000b00057223 */ /* 0x000fc600000000ff */
[----:B------:R-:W0:Y:S01]  /*97d0*/  FCHK P0, R11, 255 ;  /* 0x437f00000b007902 */ /* 0x000e220000000000 */
[----:B------:R-:W-:-:S04]  /*97e0*/  FFMA R3, R5, -255, R11 ;  /* 0xc37f000005037823 */ /* 0x000fc8000000000b */
[----:B------:R-:W-:Y:S01]  /*97f0*/  FFMA R0, R0, R3, R5 ;  /* 0x0000000300007223 */ /* 0x000fe20000000005 */
[----:B0-----:R-:W-:Y:S06]  /*9800*/  @!P0 BRA `(.L_x_232) ;  /* 0x00000000000c8947 */ /* 0x001fec0003800000 */
[----:B------:R-:W-:Y:S01]  /*9810*/  IMAD.MOV.U32 R8, RZ, RZ, 0x437f0000 ;  /* 0x437f0000ff087424 */ /* 0x000fe200078e00ff */
[----:B------:R-:W-:-:S07]  /*9820*/  MOV R4, 0x9840 ;  /* 0x0000984000047802 */ /* 0x000fce0000000f00 */
[----:B------:R-:W-:Y:S05]  /*9830*/  CALL.REL.NOINC `($__internal_1_$__cuda_sm3x_div_rn_noftz_f32_slowpath) ;  /* 0x0000001000287944 */ /* 0x000fea0003c00000 */
.L_x_232:
[----:B------:R-:W-:Y:S05]  /*9840*/  BSYNC.RECONVERGENT B2 ;  /* 0x0000000000027941 */ /* 0x000fea0003800200 */
.L_x_231:
[----:B------:R-:W-:Y:S02]  /*9850*/  FSEL R3, R0, 1, !P2 ;  /* 0x3f80000000037808 */ /* 0x000fe40005000000 */
[----:B------:R-:W-:Y:S01]  /*9860*/  ISETP.GE.AND P0, PT, R60, 0x82, PT ;  /* 0x000000823c00780c */ /* 0x000fe20003f06270 */
[----:B------:R-:W-:Y:S02]  /*9870*/  IMAD.MOV.U32 R60, RZ, RZ, R67 ;  /* 0x000000ffff3c7224 */ /* 0x000fe400078e0043 */
        /* <DEDUP_REMOVED lines=10> */
.L_x_233:
[----:B------:R-:W-:Y:S01]  /*9920*/  IMAD.MOV.U32 R60, RZ, RZ, R67 ;  /* 0x000000ffff3c7224 */ /* 0x000fe200078e0043 */
[----:B------:R-:W-:Y:S06]  /*9930*/  BRA `(.L_x_14) ;  /* 0x0000000400307947 */ /* 0x000fec0003800000 */
.L_x_363:
        /* <DEDUP_REMOVED lines=14> */
.L_x_235:
[----:B------:R-:W-:Y:S05]  /*9a20*/  BSYNC.RECONVERGENT B10 ;  /* 0x00000000000a7941 */ /* 0x000fea0003800200 */
.L_x_234:
        /* <DEDUP_REMOVED lines=12> */
.L_x_237:
[----:B------:R-:W-:Y:S05]  /*9af0*/  BSYNC.RECONVERGENT B10 ;  /* 0x00000000000a7941 */ /* 0x000fea0003800200 */
.L_x_236:
[C---:B-----5:R-:W-:Y:S01]  /*9b00*/  FSETP.GEU.AND P0, PT, R72.reuse, RZ, PT ;  /* 0x000000ff4800720b */ /* 0x060fe20003f0e000 */
[----:B------:R-:W-:Y:S03]  /*9b10*/  BSSY.RECONVERGENT B2, `(.L_x_238) ;  /* 0x0000020000027945 */ /* 0x000fe60003800200 */
[----:B------:R-:W-:Y:S02]  /*9b20*/  FSEL R0, R72, RZ, P0 ;  /* 0x000000ff48007208 */ /* 0x000fe40000000000 */
[C---:B------:R-:W-:Y:S02]  /*9b30*/  FSETP.GEU.AND P0, PT, R67.reuse, RZ, PT ;  /* 0x000000ff4300720b */ /* 0x040fe40003f0e000 */
[----:B------:R-:W-:Y:S02]  /*9b40*/  FMNMX.NAN R0, R0, 1, PT ;  /* 0x3f80000000007809 */ /* 0x000fe40003820000 */
[----:B------:R-:W-:-:S03]  /*9b50*/  FSEL R67, R67, RZ, P0 ;  /* 0x000000ff43437208 */ /* 0x000fc60000000000 */
[----:B------:R-:W-:Y:S01]  /*9b60*/  FMUL R4, R0, 255 ;  /* 0x437f000000047820 */ /* 0x000fe20000400000 */
[----:B------:R-:W-:-:S04]  /*9b70*/  FMNMX.NAN R67, R67, 1, PT ;  /* 0x3f80000043437809 */ /* 0x000fc80003820000 */
[----:B------:R-:W-:Y:S01]  /*9b80*/  FSETP.GT.AND P1, PT, R4, 128, PT ;  /* 0x430000000400780b */ /* 0x000fe20003f24000 */
[----:B------:R-:W-:-:S12]  /*9b90*/  FMUL R67, R67, 255 ;  /* 0x437f000043437820 */ /* 0x000fd80000400000 */
[C---:B------:R-:W-:Y:S01]  /*9ba0*/  @P1 FADD R0, -R4.reuse, 255 ;  /* 0x437f000004001421 */ /* 0x040fe20000000100 */
[----:B------:R-:W-:Y:S01]  /*9bb0*/  @P1 FADD R3, -R67, 255 ;  /* 0x437f000043031421 */ /* 0x000fe20000000100 */
[----:B------:R-:W-:Y:S02]  /*9bc0*/  @P1 IMAD.MOV.U32 R5, RZ, RZ, 0x3c000000 ;  /* 0x3c000000ff051424 */ /* 0x000fe400078e00ff */
[----:B------:R-:W-:Y:S01]  /*9bd0*/  @!P1 FMUL R4, R4, R67 ;  /* 0x0000004304049220 */ /* 0x000fe20000400000 */
[----:B------:R-:W-:Y:S02]  /*9be0*/  VIADD R67, R60, 0xffffffff ;  /* 0xffffffff3c437836 */ /* 0x000fe40000000000 */
[----:B------:R-:W-:-:S04]  /*9bf0*/  @P1 FMUL R0, R0, R3 ;  /* 0x0000000300001220 */ /* 0x000fc80000400000 */
[----:B------:R-:W-:Y:S01]  /*9c00*/  @P1 FFMA R3, R0, -R5, 255 ;  /* 0x437f000000031423 */ /* 0x000fe20000000805 */
[----:B------:R-:W-:Y:S01]  /*9c10*/  @!P1 FMUL R3, R4, 0.0078125 ;  /* 0x3c00000004039820 */ /* 0x000fe20000400000 */
[----:B------:R-:W-:Y:S02]  /*9c20*/  HFMA2 R5, -RZ, RZ, 3.748046875, 0 ;  /* 0x437f0000ff057431 */ /* 0x000fe400000001ff */
[----:B------:R-:W-:Y:S02]  /*9c30*/  IMAD.MOV.U32 R0, RZ, RZ, 0x3b808081 ;  /* 0x3b808081ff007424 */ /* 0x000fe400078e00ff */
[C---:B------:R-:W-:Y:S02]  /*9c40*/  FSETP.GEU.AND P0, PT, R3.reuse, RZ, PT ;  /* 0x000000ff0300720b */ /* 0x040fe40003f0e000 */
[C---:B------:R-:W-:Y:S02]  /*9c50*/  FSETP.GT.AND P2, PT, R3.reuse, 255, PT ;  /* 0x437f00000300780b */ /* 0x040fe40003f44000 */
[----:B------:R-:W-:Y:S01]  /*9c60*/  FSEL R11, R3, RZ, P0 ;  /* 0x000000ff030b7208 */ /* 0x000fe20000000000 */
[----:B------:R-:W-:-:S04]  /*9c70*/  FFMA R5, R0, -R5, 1 ;  /* 0x3f80000000057423 */ /* 0x000fc80000000805 */
        /* <DEDUP_REMOVED lines=9> */
.L_x_239:
[----:B------:R-:W-:Y:S05]  /*9d10*/  BSYNC.RECONVERGENT B2 ;  /* 0x0000000000027941 */ /* 0x000fea0003800200 */
.L_x_238:
        /* <DEDUP_REMOVED lines=13> */
.L_x_240:
[----:B------:R-:W-:-:S07]  /*9df0*/  IMAD.MOV.U32 R60, RZ, RZ, R67 ;  /* 0x000000ffff3c7224 */ /* 0x000fce00078e0043 */
.L_x_14:
[----:B------:R-:W-:Y:S05]  /*9e00*/  BSYNC.RECONVERGENT B7 ;  /* 0x0000000000077941 */ /* 0x000fea0003800200 */
.L_x_6:
[----:B0-----:R-:W-:-:S06]  /*9e10*/  IMAD.WIDE.U32 R4, R61, 0x4, R58 ;  /* 0x000000043d047825 */ /* 0x001fcc00078e003a */
[----:B------:R-:W5:Y:S01]  /*9e20*/  LDG.E R4, desc[UR36][R4.64+0x4] ;  /* 0x0000042404047981 */ /* 0x000f62000c1e1900 */
[----:B------:R-:W-:Y:S01]  /*9e30*/  VIADD R61, R61, 0x1 ;  /* 0x000000013d3d7836 */ /* 0x000fe20000000000 */
[----:B-----5:R-:W-:-:S13]  /*9e40*/  ISETP.NE.AND P0, PT, R4, RZ, PT ;  /* 0x000000ff0400720c */ /* 0x020fda0003f05270 */
[----:B------:R-:W-:Y:S05]  /*9e50*/  @P0 BRA `(.L_x_241) ;  /* 0xffffff6400d80947 */ /* 0x000fea000383ffff */
.L_x_5:
[----:B------:R-:W-:Y:S05]  /*9e60*/  BSYNC.RECONVERGENT B8 ;  /* 0x0000000000087941 */ /* 0x000fea0003800200 */
.L_x_4:
[----:B------:R-:W-:Y:S01]  /*9e70*/  ISETP.NE.AND P0, PT, R62, RZ, PT ;  /* 0x000000ff3e00720c */ /* 0x000fe20003f05270 */
[----:B------:R-:W-:-:S12]  /*9e80*/  BSSY.RECONVERGENT B6, `(.L_x_242) ;  /* 0x0000035000067945 */ /* 0x000fd80003800200 */
[----:B------:R-:W-:Y:S05]  /*9e90*/  @P0 BRA `(.L_x_243) ;  /* 0x0000000000400947 */ /* 0x000fea0003800000 */
[----:B-1234-:R-:W-:Y:S01]  /*9ea0*/  MOV R0, 0x0 ;  /* 0x0000000000007802 */ /* 0x01efe20000000f00 */
[----:B------:R0:W-:Y:S01]  /*9eb0*/  STL [R1+0x230], R2 ;  /* 0x0002300201007387 */ /* 0x0001e20000100800 */
[----:B------:R-:W1:Y:S02]  /*9ec0*/  LDCU.64 UR6, c[0x4][0x20] ;  /* 0x01000400ff0677ac */ /* 0x000e640008000a00 */
[----:B------:R0:W2:Y:S01]  /*9ed0*/  LDC.64 R8, c[0x4][R0] ;  /* 0x0100000000087b82 */ /* 0x0000a20000000a00 */
[----:B------:R-:W-:-:S04]  /*9ee0*/  UIADD3 UR4, UP0, UPT, UR38, 0x230, URZ ;  /* 0x0000023026047890 */ /* 0x000fc8000ff1e0ff */
[----:B------:R-:W-:Y:S02]  /*9ef0*/  UIADD3.X UR5, UPT, UPT, URZ, UR39, URZ, UP0, !UPT ;  /* 0x00000027ff057290 */ /* 0x000fe400087fe4ff */
[----:B------:R-:W-:-:S04]  /*9f00*/  IMAD.U32 R6, RZ, RZ, UR4 ;  /* 0x00000004ff067e24 */ /* 0x000fc8000f8e00ff */
[----:B------:R-:W-:Y:S02]  /*9f10*/  IMAD.U32 R7, RZ, RZ, UR5 ;  /* 0x00000005ff077e24 */ /* 0x000fe4000f8e00ff */
[----:B-1----:R-:W-:Y:S02]  /*9f20*/  IMAD.U32 R4, RZ, RZ, UR6 ;  /* 0x00000006ff047e24 */ /* 0x002fe4000f8e00ff */
[----:B0-----:R-:W-:-:S07]  /*9f30*/  IMAD.U32 R5, RZ, RZ, UR7 ;  /* 0x00000007ff057e24 */ /* 0x001fce000f8e00ff */
[----:B------:R-:W-:-:S07]  /*9f40*/  LEPC R20, `(.L_x_244) ;  /* 0x000000001014794e */ /* 0x000fce0000000000 */
[----:B--2---:R-:W-:Y:S05]  /*9f50*/  CALL.ABS.NOINC R8 ;  /* 0x0000000008007343 */ /* 0x004fea0003c00000 */
.L_x_244:
[----:B------:R-:W-:Y:S02]  /*9f60*/  HFMA2 R3, -RZ, RZ, 3.748046875, 0 ;  /* 0x437f0000ff037431 */ /* 0x000fe400000001ff */
[----:B------:R-:W-:-:S05]  /*9f70*/  IMAD R0, R65, 0x4, R64 ;  /* 0x0000000441007824 */ /* 0x000fca00078e0240 */
[----:B------:R0:W-:Y:S01]  /*9f80*/  STL [R0], R3 ;  /* 0x0000000300007387 */ /* 0x0001e20000100800 */
[----:B------:R-:W-:Y:S05]  /*9f90*/  BRA `(.L_x_245) ;  /* 0x00000000008c7947 */ /* 0x000fea0003800000 */
.L_x_243:
[----:B-1234-:R-:W-:-:S05]  /*9fa0*/  IMAD R0, R60, 0x4, R63 ;  /* 0x000000043c007824 */ /* 0x01efca00078e023f */
[----:B------:R0:W5:Y:S01]  /*9fb0*/  LDL R58, [R0] ;  /* 0x00000000003a7983 */ /* 0x0001620000100800 */
[----:B------:R-:W-:Y:S01]  /*9fc0*/  ISETP.GT.AND P0, PT, R60, -0x1, PT ;  /* 0xffffffff3c00780c */ /* 0x000fe20003f04270 */
[----:B------:R-:W-:Y:S04]  /*9fd0*/  BSSY.RECONVERGENT B7, `(.L_x_246) ;  /* 0x000001d000077945 */ /* 0x000fe80003800200 */
[----:B------:R-:W-:Y:S08]  /*9fe0*/  BSSY.RELIABLE B8, `(.L_x_247) ;  /* 0x000000e000087945 */ /* 0x000ff00003800100 */
[----:B0-----:R-:W-:Y:S05]  /*9ff0*/  @P0 BRA `(.L_x_248) ;  /* 0x0000000000240947 */ /* 0x001fea0003800000 */
[----:B------:R-:W-:Y:S01]  /*a000*/  MOV R0, 0x0 ;  /* 0x0000000000007802 */ /* 0x000fe20000000f00 */
[----:B------:R-:W0:Y:S01]  /*a010*/  LDCU.64 UR4, c[0x4][0x10] ;  /* 0x01000200ff0477ac */ /* 0x000e220008000a00 */
[----:B------:R-:W-:Y:S02]  /*a020*/  CS2R R6, SRZ ;  /* 0x0000000000067805 */ /* 0x000fe4000001ff00 */
[----:B------:R1:W2:Y:S01]  /*a030*/  LDC.64 R8, c[0x4][R0] ;  /* 0x0100000000087b82 */ /* 0x0002a20000000a00 */
[----:B0-----:R-:W-:Y:S02]  /*a040*/  IMAD.U32 R4, RZ, RZ, UR4 ;  /* 0x00000004ff047e24 */ /* 0x001fe4000f8e00ff */
[----:B-1----:R-:W-:-:S07]  /*a050*/  IMAD.U32 R5, RZ, RZ, UR5 ;  /* 0x00000005ff057e24 */ /* 0x002fce000f8e00ff */
[----:B------:R-:W-:-:S07]  /*a060*/  LEPC R20, `(.L_x_249) ;  /* 0x000000001014794e */ /* 0x000fce0000000000 */
[----:B--2--5:R-:W-:Y:S05]  /*a070*/  CALL.ABS.NOINC R8 ;  /* 0x0000000008007343 */ /* 0x024fea0003c00000 */
.L_x_249:
[----:B------:R-:W-:Y:S05]  /*a080*/  BRA `(.L_x_250) ;  /* 0x00000000000c7947 */ /* 0x000fea0003800000 */
.L_x_248:
[----:B------:R-:W-:-:S13]  /*a090*/  ISETP.NE.AND P0, PT, R60, RZ, PT ;  /* 0x000000ff3c00720c */ /* 0x000fda0003f05270 */
[----:B------:R-:W-:Y:S05]  /*a0a0*/  @!P0 BREAK.RELIABLE B8 ;  /* 0x0000000000088942 */ /* 0x000fea0003800100 */
[----:B------:R-:W-:Y:S05]  /*a0b0*/  @!P0 BRA `(.L_x_251) ;  /* 0x0000000000388947 */ /* 0x000fea0003800000 */
.L_x_250:
[----:B------:R-:W-:Y:S05]  /*a0c0*/  BSYNC.RELIABLE B8 ;  /* 0x0000000000087941 */ /* 0x000fea0003800100 */
.L_x_247:
[----:B------:R-:W-:Y:S01]  /*a0d0*/  VIADD R60, R60, 0xffffffff ;  /* 0xffffffff3c3c7836 */ /* 0x000fe20000000000 */
[----:B------:R-:W-:Y:S01]  /*a0e0*/  MOV R0, 0x0 ;  /* 0x0000000000007802 */ /* 0x000fe20000000f00 */
[----:B------:R-:W0:Y:S03]  /*a0f0*/  LDCU.64 UR4, c[0x4][0x28] ;  /* 0x01000500ff0477ac */ /* 0x000e260008000a00 */
[----:B------:R1:W-:Y:S01]  /*a100*/  STL [R1+0x230], R60 ;  /* 0x0002303c01007387 */ /* 0x0003e20000100800 */
[----:B------:R1:W2:Y:S01]  /*a110*/  LDC.64 R8, c[0x4][R0] ;  /* 0x0100000000087b82 */ /* 0x0002a20000000a00 */
[----:B------:R-:W-:-:S04]  /*a120*/  UIADD3 UR6, UP0, UPT, UR38, 0x230, URZ ;  /* 0x0000023026067890 */ /* 0x000fc8000ff1e0ff */
[----:B------:R-:W-:Y:S02]  /*a130*/  UIADD3.X UR7, UPT, UPT, URZ, UR39, URZ, UP0, !UPT ;  /* 0x00000027ff077290 */ /* 0x000fe400087fe4ff */
[----:B------:R-:W-:-:S04]  /*a140*/  IMAD.U32 R6, RZ, RZ, UR6 ;  /* 0x00000006ff067e24 */ /* 0x000fc8000f8e00ff */
[----:B------:R-:W-:Y:S02]  /*a150*/  IMAD.U32 R7, RZ, RZ, UR7 ;  /* 0x00000007ff077e24 */ /* 0x000fe4000f8e00ff */
[----:B0-----:R-:W-:Y:S02]  /*a160*/  IMAD.U32 R4, RZ, RZ, UR4 ;  /* 0x00000004ff047e24 */ /* 0x001fe4000f8e00ff */
[----:B-1----:R-:W-:-:S07]  /*a170*/  IMAD.U32 R5, RZ, RZ, UR5 ;  /* 0x00000005ff057e24 */ /* 0x002fce000f8e00ff */
[----:B------:R-:W-:-:S07]  /*a180*/  LEPC R20, `(.L_x_251) ;  /* 0x000000001014794e */ /* 0x000fce0000000000 */
[----:B--2--5:R-:W-:Y:S05]  /*a190*/  CALL.ABS.NOINC R8 ;  /* 0x0000000008007343 */ /* 0x024fea0003c00000 */
.L_x_251:
[----:B------:R-:W-:Y:S05]  /*a1a0*/  BSYNC.RECONVERGENT B7 ;  /* 0x0000000000077941 */ /* 0x000fea0003800200 */
.L_x_246:
[----:B------:R-:W-:-:S05]  /*a1b0*/  IMAD R3, R65, 0x4, R64 ;  /* 0x0000000441037824 */ /* 0x000fca00078e0240 */
[----:B-----5:R1:W-:Y:S02]  /*a1c0*/  STL [R3], R58 ;  /* 0x0000003a03007387 */ /* 0x0203e40000100800 */
.L_x_245:
[----:B------:R-:W-:Y:S05]  /*a1d0*/  BSYNC.RECONVERGENT B6 ;  /* 0x0000000000067941 */ /* 0x000fea0003800200 */
.L_x_242:
[----:B------:R-:W-:-:S05]  /*a1e0*/  VIADD R65, R65, 0x1 ;  /* 0x0000000141417836 */ /* 0x000fca0000000000 */
[----:B------:R-:W-:-:S13]  /*a1f0*/  ISETP.NE.AND P0, PT, R65, 0x3, PT ;  /* 0x000000034100780c */ /* 0x000fda0003f05270 */
[----:B------:R-:W-:Y:S05]  /*a200*/  @P0 BRA `(.L_x_252) ;  /* 0xffffff6000980947 */ /* 0x000fea000383ffff */
[----:B------:R-:W-:Y:S05]  /*a210*/  BSYNC.RECONVERGENT B9 ;  /* 0x0000000000097941 */ /* 0x000fea0003800200 */
.L_x_1:
[----:B------:R-:W2:Y:S01]  /*a220*/  LDL.64 R8, [R1+0x220] ;  /* 0x0002200001087983 */ /* 0x000ea20000100a00 */
[----:B------:R-:W0:Y:S03]  /*a230*/  LDC.64 R4, c[0x0][0x498] ;  /* 0x00012600ff047b82 */ /* 0x000e260000000a00 */
[----:B------:R-:W3:Y:S01]  /*a240*/  LDL R7, [R1+0x228] ;  /* 0x0002280001077983 */ /* 0x000ee20000100800 */
[----:B------:R-:W-:-:S04]  /*a250*/  IMAD R2, R2, 0x3, RZ ;  /* 0x0000000302027824 */ /* 0x000fc800078e02ff */
[----:B01----:R-:W-:-:S05]  /*a260*/  IMAD.WIDE.U32 R2, R2, 0x4, R4 ;  /* 0x0000000402027825 */ /* 0x003fca00078e0004 */
[----:B--2---:R-:W-:Y:S04]  /*a270*/  STG.E desc[UR36][R2.64], R8 ;  /* 0x0000000802007986 */ /* 0x004fe8000c101924 */
[----:B------:R-:W-:Y:S04]  /*a280*/  STG.E desc[UR36][R2.64+0x4], R9 ;  /* 0x0000040902007986 */ /* 0x000fe8000c101924 */
[----:B---3--:R-:W-:Y:S01]  /*a290*/  STG.E desc[UR36][R2.64+0x8], R7 ;  /* 0x0000080702007986 */ /* 0x008fe2000c101924 */
[----:B------:R-:W-:Y:S05]  /*a2a0*/  EXIT ;  /* 0x000000000000794d */ /* 0x000fea0003800000 */
.L_x_0:
[----:B------:R-:W0:Y:S01]  /*a2b0*/  LDC.64 R4, c[0x0][0x498] ;  /* 0x00012600ff047b82 */ /* 0x000e220000000a00 */
[----:B------:R-:W-:Y:S02]  /*a2c0*/  IMAD R7, R2, 0x3, RZ ;  /* 0x0000000302077824 */ /* 0x000fe400078e02ff */
[----:B------:R-:W-:Y:S02]  /*a2d0*/  IMAD.MOV.U32 R3, RZ, RZ, -0x40800000 ;  /* 0xbf800000ff037424 */ /* 0x000fe400078e00ff */
[----:B0-----:R-:W-:-:S05]  /*a2e0*/  IMAD.WIDE.U32 R4, R7, 0x4, R4 ;  /* 0x0000000407047825 */ /* 0x001fca00078e0004 */
[----:B------:R-:W-:Y:S04]  /*a2f0*/  STG.E desc[UR36][R4.64], R3 ;  /* 0x0000000304007986 */ /* 0x000fe8000c101924 */
[----:B------:R-:W-:Y:S04]  /*a300*/  STG.E desc[UR36][R4.64+0x4], R3 ;  /* 0x0000040304007986 */ /* 0x000fe8000c101924 */
[----:B------:R-:W-:Y:S01]  /*a310*/  STG.E desc[UR36][R4.64+0x8], R3 ;  /* 0x0000080304007986 */ /* 0x000fe2000c101924 */
[----:B------:R-:W-:Y:S05]  /*a320*/  EXIT ;  /* 0x000000000000794d */ /* 0x000fea0003800000 */
        .weak           $__internal_0_$__cuda_sm20_div_rn_f64_full
        .type           $__internal_0_$__cuda_sm20_div_rn_f64_full,@function
        .size           $__internal_0_$__cuda_sm20_div_rn_f64_full,($__internal_1_$__cuda_sm3x_div_rn_noftz_f32_slowpath - $__internal_0_$__cuda_sm20_div_rn_f64_full)
$__internal_0_$__cuda_sm20_div_rn_f64_full:
[C---:B------:R-:W-:Y:S01]  /*a330*/  FSETP.GEU.AND P0, PT, |R5|.reuse, 1.469367938527859385e-39, PT ;  /* 0x001000000500780b */ /* 0x040fe20003f0e200 */
[----:B------:R-:W-:Y:S01]  /*a340*/  BSSY.RECONVERGENT B0, `(.L_x_253) ;  /* 0x0000056000007945 */ /* 0x000fe20003800200 */
[----:B------:R-:W-:Y:S02]  /*a350*/  LOP3.LUT R10, R5, 0x800fffff, RZ, 0xc0, !PT ;  /* 0x800fffff050a7812 */ /* 0x000fe400078ec0ff */
[C---:B------:R-:W-:Y:S02]  /*a360*/  FSETP.GEU.AND P2, PT, |R75|.reuse, 1.469367938527859385e-39, PT ;  /* 0x001000004b00780b */ /* 0x040fe40003f4e200 */
[----:B------:R-:W-:Y:S01]  /*a370*/  LOP3.LUT R11, R10, 0x3ff00000, RZ, 0xfc, !PT ;  /* 0x3ff000000a0b7812 */ /* 0x000fe200078efcff */
[----:B------:R-:W-:Y:S01]  /*a380*/  IMAD.MOV.U32 R10, RZ, RZ, R4 ;  /* 0x000000ffff0a7224 */ /* 0x000fe200078e0004 */
[----:B------:R-:W-:Y:S02]  /*a390*/  MOV R6, 0x1 ;  /* 0x0000000100067802 */ /* 0x000fe40000000f00 */
[----:B------:R-:W-:-:S02]  /*a3a0*/  LOP3.LUT R12, R75, 0x7ff00000, RZ, 0xc0, !PT ;  /* 0x7ff000004b0c7812 */ /* 0x000fc400078ec0ff */
[C---:B------:R-:W-:Y:S01]  /*a3b0*/  LOP3.LUT R14, R5.reuse, 0x7ff00000, RZ, 0xc0, !PT ;  /* 0x7ff00000050e7812 */ /* 0x040fe200078ec0ff */
[----:B------:R-:W-:Y:S02]  /*a3c0*/  @!P0 DMUL R10, R4, 8.98846567431157953865e+307 ;  /* 0x7fe00000040a8828 */ /* 0x000fe40000000000 */
[----:B------:R-:W-:Y:S01]  /*a3d0*/  IMAD.MOV.U32 R13, RZ, RZ, R12 ;  /* 0x000000ffff0d7224 */ /* 0x000fe200078e000c */
[C---:B------:R-:W-:Y:S02]  /*a3e0*/  ISETP.GE.U32.AND P1, PT, R12.reuse, R14, PT ;  /* 0x0000000e0c00720c */ /* 0x040fe40003f26070 */
[----:B------:R-:W-:Y:S01]  /*a3f0*/  @!P2 LOP3.LUT R3, R5, 0x7ff00000, RZ, 0xc0, !PT ;  /* 0x7ff000000503a812 */ /* 0x000fe200078ec0ff */
[----:B------:R-:W0:Y:S03]  /*a400*/  MUFU.RCP64H R7, R11 ;  /* 0x0000000b00077308 */ /* 0x000e260000001800 */
[----:B------:R-:W-:Y:S01]  /*a410*/  @!P2 ISETP.GE.U32.AND P3, PT, R12, R3, PT ;  /* 0x000000030c00a20c */ /* 0x000fe20003f66070 */
[----:B------:R-:W-:Y:S01]  /*a420*/  IMAD.MOV.U32 R3, RZ, RZ, 0x1ca00000 ;  /* 0x1ca00000ff037424 */ /* 0x000fe200078e00ff */
[----:B------:R-:W-:-:S04]  /*a430*/  @!P0 LOP3.LUT R14, R11, 0x7ff00000, RZ, 0xc0, !PT ;  /* 0x7ff000000b0e8812 */ /* 0x000fc800078ec0ff */
[----:B------:R-:W-:-:S04]  /*a440*/  SEL R8, R3, 0x63400000, !P1 ;  /* 0x6340000003087807 */ /* 0x000fc80004800000 */
[----:B------:R-:W-:Y:S01]  /*a450*/  LOP3.LUT R9, R8, 0x800fffff, R75, 0xf8, !PT ;  /* 0x800fffff08097812 */ /* 0x000fe200078ef84b */
[----:B------:R-:W-:Y:S01]  /*a460*/  IMAD.MOV.U32 R8, RZ, RZ, R74 ;  /* 0x000000ffff087224 */ /* 0x000fe200078e004a */
[----:B0-----:R-:W-:-:S08]  /*a470*/  DFMA R76, R6, -R10, 1 ;  /* 0x3ff00000064c742b */ /* 0x001fd0000000080a */
[----:B------:R-:W-:-:S08]  /*a480*/  DFMA R76, R76, R76, R76 ;  /* 0x0000004c4c4c722b */ /* 0x000fd0000000004c */
[----:B------:R-:W-:Y:S01]  /*a490*/  DFMA R76, R6, R76, R6 ;  /* 0x0000004c064c722b */ /* 0x000fe20000000006 */
[----:B------:R-:W-:-:S04]  /*a4a0*/  @!P2 SEL R6, R3, 0x63400000, !P3 ;  /* 0x634000000306a807 */ /* 0x000fc80005800000 */
[----:B------:R-:W-:-:S03]  /*a4b0*/  @!P2 LOP3.LUT R6, R6, 0x80000000, R75, 0xf8, !PT ;  /* 0x800000000606a812 */ /* 0x000fc600078ef84b */
[----:B------:R-:W-:Y:S01]  /*a4c0*/  DFMA R78, R76, -R10, 1 ;  /* 0x3ff000004c4e742b */ /* 0x000fe2000000080a */
[----:B------:R-:W-:Y:S01]  /*a4d0*/  @!P2 LOP3.LUT R7, R6, 0x100000, RZ, 0xfc, !PT ;  /* 0x001000000607a812 */ /* 0x000fe200078efcff */
[----:B------:R-:W-:-:S06]  /*a4e0*/  @!P2 IMAD.MOV.U32 R6, RZ, RZ, RZ ;  /* 0x000000ffff06a224 */ /* 0x000fcc00078e00ff */
[----:B------:R-:W-:Y:S02]  /*a4f0*/  DFMA R78, R76, R78, R76 ;  /* 0x0000004e4c4e722b */ /* 0x000fe4000000004c */
[----:B------:R-:W-:-:S08]  /*a500*/  @!P2 DFMA R8, R8, 2, -R6 ;  /* 0x400000000808a82b */ /* 0x000fd00000000806 */
[----:B------:R-:W-:Y:S02]  /*a510*/  DMUL R76, R78, R8 ;  /* 0x000000084e4c7228 */ /* 0x000fe40000000000 */
[----:B------:R-:W-:-:S05]  /*a520*/  @!P2 LOP3.LUT R13, R9, 0x7ff00000, RZ, 0xc0, !PT ;  /* 0x7ff00000090da812 */ /* 0x000fca00078ec0ff */
[----:B------:R-:W-:Y:S01]  /*a530*/  VIADD R15, R13, 0xffffffff ;  /* 0xffffffff0d0f7836 */ /* 0x000fe20000000000 */
[----:B------:R-:W-:-:S04]  /*a540*/  DFMA R6, R76, -R10, R8 ;  /* 0x8000000a4c06722b */ /* 0x000fc80000000008 */
[----:B------:R-:W-:Y:S01]  /*a550*/  ISETP.GT.U32.AND P0, PT, R15, 0x7feffffe, PT ;  /* 0x7feffffe0f00780c */ /* 0x000fe20003f04070 */
[----:B------:R-:W-:-:S03]  /*a560*/  VIADD R15, R14, 0xffffffff ;  /* 0xffffffff0e0f7836 */ /* 0x000fc60000000000 */
[----:B------:R-:W-:Y:S02]  /*a570*/  DFMA R6, R78, R6, R76 ;  /* 0x000000064e06722b */ /* 0x000fe4000000004c */
[----:B------:R-:W-:-:S13]  /*a580*/  ISETP.GT.U32.OR P0, PT, R15, 0x7feffffe, P0 ;  /* 0x7feffffe0f00780c */ /* 0x000fda0000704470 */
[----:B------:R-:W-:Y:S05]  /*a590*/  @P0 BRA `(.L_x_254) ;  /* 0x00000000006c0947 */ /* 0x000fea0003800000 */
[----:B------:R-:W-:-:S04]  /*a5a0*/  LOP3.LUT R13, R5, 0x7ff00000, RZ, 0xc0, !PT ;  /* 0x7ff00000050d7812 */ /* 0x000fc800078ec0ff */
[CC--:B------:R-:W-:Y:S02]  /*a5b0*/  VIADDMNMX R14, R12.reuse, -R13.reuse, 0xb9600000, !PT ;  /* 0xb96000000c0e7446 */ /* 0x0c0fe4000780090d */
[----:B------:R-:W-:Y:S01]  /*a5c0*/  ISETP.GE.U32.AND P0, PT, R12, R13, PT ;  /* 0x0000000d0c00720c */ /* 0x000fe20003f06070 */
[----:B------:R-:W-:Y:S01]  /*a5d0*/  IMAD.MOV.U32 R12, RZ, RZ, RZ ;  /* 0x000000ffff0c7224 */ /* 0x000fe200078e00ff */
[----:B------:R-:W-:Y:S02]  /*a5e0*/  VIMNMX R14, PT, PT, R14, 0x46a00000, PT ;  /* 0x46a000000e0e7848 */ /* 0x000fe40003fe0100 */
[----:B------:R-:W-:-:S05]  /*a5f0*/  SEL R3, R3, 0x63400000, !P0 ;  /* 0x6340000003037807 */ /* 0x000fca0004000000 */
[----:B------:R-:W-:-:S04]  /*a600*/  IMAD.IADD R3, R14, 0x1, -R3 ;  /* 0x000000010e037824 */ /* 0x000fc800078e0a03 */
[----:B------:R-:W-:-:S06]  /*a610*/  VIADD R13, R3, 0x7fe00000 ;  /* 0x7fe00000030d7836 */ /* 0x000fcc0000000000 */
[----:B------:R-:W-:-:S10]  /*a620*/  DMUL R76, R6, R12 ;  /* 0x0000000c064c7228 */ /* 0x000fd40000000000 */
[----:B------:R-:W-:-:S13]  /*a630*/  FSETP.GTU.AND P0, PT, |R77|, 1.469367938527859385e-39, PT ;  /* 0x001000004d00780b */ /* 0x000fda0003f0c200 */
[----:B------:R-:W-:Y:S05]  /*a640*/  @P0 BRA `(.L_x_255) ;  /* 0x0000000000940947 */ /* 0x000fea0003800000 */
[----:B------:R-:W-:Y:S01]  /*a650*/  DFMA R8, R6, -R10, R8 ;  /* 0x8000000a0608722b */ /* 0x000fe20000000008 */
[----:B------:R-:W-:-:S09]  /*a660*/  IMAD.MOV.U32 R12, RZ, RZ, RZ ;  /* 0x000000ffff0c7224 */ /* 0x000fd200078e00ff */
[C---:B------:R-:W-:Y:S02]  /*a670*/  FSETP.NEU.AND P0, PT, R9.reuse, RZ, PT ;  /* 0x000000ff0900720b */ /* 0x040fe40003f0d000 */
[----:B------:R-:W-:-:S04]  /*a680*/  LOP3.LUT R5, R9, 0x80000000, R5, 0x48, !PT ;  /* 0x8000000009057812 */ /* 0x000fc800078e4805 */
[----:B------:R-:W-:-:S07]  /*a690*/  LOP3.LUT R13, R5, R13, RZ, 0xfc, !PT ;  /* 0x0000000d050d7212 */ /* 0x000fce00078efcff */
[----:B------:R-:W-:Y:S05]  /*a6a0*/  @!P0 BRA `(.L_x_255) ;  /* 0x00000000007c8947 */ /* 0x000fea0003800000 */
[----:B------:R-:W-:Y:S01]  /*a6b0*/  IMAD.MOV R9, RZ, RZ, -R3 ;  /* 0x000000ffff097224 */ /* 0x000fe200078e0a03 */
[----:B------:R-:W-:Y:S01]  /*a6c0*/  IADD3 R3, PT, PT, -R3, -0x43300000, RZ ;  /* 0xbcd0000003037810 */ /* 0x000fe20007ffe1ff */
[----:B------:R-:W-:-:S06]  /*a6d0*/  IMAD.MOV.U32 R8, RZ, RZ, RZ ;  /* 0x000000ffff087224 */ /* 0x000fcc00078e00ff */
[----:B------:R-:W-:Y:S02]  /*a6e0*/  DFMA R8, R76, -R8, R6 ;  /* 0x800000084c08722b */ /* 0x000fe40000000006 */
[----:B------:R-:W-:-:S08]  /*a6f0*/  DMUL.RP R6, R6, R12 ;  /* 0x0000000c06067228 */ /* 0x000fd00000008000 */
[----:B------:R-:W-:Y:S02]  /*a700*/  FSETP.NEU.AND P0, PT, |R9|, R3, PT ;  /* 0x000000030900720b */ /* 0x000fe40003f0d200 */
[----:B------:R-:W-:Y:S02]  /*a710*/  LOP3.LUT R5, R7, R5, RZ, 0x3c, !PT ;  /* 0x0000000507057212 */ /* 0x000fe400078e3cff */
[----:B------:R-:W-:Y:S02]  /*a720*/  FSEL R76, R6, R76, !P0 ;  /* 0x0000004c064c7208 */ /* 0x000fe40004000000 */
[----:B------:R-:W-:Y:S01]  /*a730*/  FSEL R77, R5, R77, !P0 ;  /* 0x0000004d054d7208 */ /* 0x000fe20004000000 */
[----:B------:R-:W-:Y:S06]  /*a740*/  BRA `(.L_x_255) ;  /* 0x0000000000547947 */ /* 0x000fec0003800000 */
.L_x_254:
[----:B------:R-:W-:-:S14]  /*a750*/  DSETP.NAN.AND P0, PT, R74, R74, PT ;  /* 0x0000004a4a00722a */ /* 0x000fdc0003f08000 */
[----:B------:R-:W-:Y:S05]  /*a760*/  @P0 BRA `(.L_x_256) ;  /* 0x0000000000440947 */ /* 0x000fea0003800000 */
[----:B------:R-:W-:-:S14]  /*a770*/  DSETP.NAN.AND P0, PT, R4, R4, PT ;  /* 0x000000040400722a */ /* 0x000fdc0003f08000 */
[----:B------:R-:W-:Y:S05]  /*a780*/  @P0 BRA `(.L_x_257) ;  /* 0x0000000000300947 */ /* 0x000fea0003800000 */
[----:B------:R-:W-:Y:S01]  /*a790*/  ISETP.NE.AND P0, PT, R13, R14, PT ;  /* 0x0000000e0d00720c */ /* 0x000fe20003f05270 */
[----:B------:R-:W-:Y:S01]  /*a7a0*/  IMAD.MOV.U32 R77, RZ, RZ, -0x80000 ;  /* 0xfff80000ff4d7424 */ /* 0x000fe200078e00ff */
[----:B------:R-:W-:-:S11]  /*a7b0*/  MOV R76, 0x0 ;  /* 0x00000000004c7802 */ /* 0x000fd60000000f00 */
[----:B------:R-:W-:Y:S05]  /*a7c0*/  @!P0 BRA `(.L_x_255) ;  /* 0x0000000000348947 */ /* 0x000fea0003800000 */
[----:B------:R-:W-:Y:S02]  /*a7d0*/  ISETP.NE.AND P0, PT, R13, 0x7ff00000, PT ;  /* 0x7ff000000d00780c */ /* 0x000fe40003f05270 */
[----:B------:R-:W-:Y:S02]  /*a7e0*/  LOP3.LUT R77, R75, 0x80000000, R5, 0x48, !PT ;  /* 0x800000004b4d7812 */ /* 0x000fe400078e4805 */
[----:B------:R-:W-:-:S13]  /*a7f0*/  ISETP.EQ.OR P0, PT, R14, RZ, !P0 ;  /* 0x000000ff0e00720c */ /* 0x000fda0004702670 */
[----:B------:R-:W-:Y:S01]  /*a800*/  @P0 LOP3.LUT R3, R77, 0x7ff00000, RZ, 0xfc, !PT ;  /* 0x7ff000004d030812 */ /* 0x000fe200078efcff */
[----:B------:R-:W-:Y:S02]  /*a810*/  @!P0 IMAD.MOV.U32 R76, RZ, RZ, RZ ;  /* 0x000000ffff4c8224 */ /* 0x000fe400078e00ff */
[----:B------:R-:W-:Y:S02]  /*a820*/  @P0 IMAD.MOV.U32 R76, RZ, RZ, RZ ;  /* 0x000000ffff4c0224 */ /* 0x000fe400078e00ff */
[----:B------:R-:W-:Y:S01]  /*a830*/  @P0 IMAD.MOV.U32 R77, RZ, RZ, R3 ;  /* 0x000000ffff4d0224 */ /* 0x000fe200078e0003 */
[----:B------:R-:W-:Y:S06]  /*a840*/  BRA `(.L_x_255) ;  /* 0x0000000000147947 */ /* 0x000fec0003800000 */
.L_x_257:
[----:B------:R-:W-:Y:S01]  /*a850*/  LOP3.LUT R77, R5, 0x80000, RZ, 0xfc, !PT ;  /* 0x00080000054d7812 */ /* 0x000fe200078efcff */
[----:B------:R-:W-:Y:S01]  /*a860*/  IMAD.MOV.U32 R76, RZ, RZ, R4 ;  /* 0x000000ffff4c7224 */ /* 0x000fe200078e0004 */
[----:B------:R-:W-:Y:S06]  /*a870*/  BRA `(.L_x_255) ;  /* 0x0000000000087947 */ /* 0x000fec0003800000 */
.L_x_256:
[----:B------:R-:W-:Y:S01]  /*a880*/  LOP3.LUT R77, R75, 0x80000, RZ, 0xfc, !PT ;  /* 0x000800004b4d7812 */ /* 0x000fe200078efcff */
[----:B------:R-:W-:-:S07]  /*a890*/  IMAD.MOV.U32 R76, RZ, RZ, R74 ;  /* 0x000000ffff4c7224 */ /* 0x000fce00078e004a */
.L_x_255:
[----:B------:R-:W-:Y:S05]  /*a8a0*/  BSYNC.RECONVERGENT B0 ;  /* 0x0000000000007941 */ /* 0x000fea0003800200 */
.L_x_253:
[----:B------:R-:W-:Y:S02]  /*a8b0*/  IMAD.MOV.U32 R4, RZ, RZ, R0 ;  /* 0x000000ffff047224 */ /* 0x000fe400078e0000 */
[----:B------:R-:W-:-:S04]  /*a8c0*/  IMAD.MOV.U32 R5, RZ, RZ, 0x0 ;  /* 0x00000000ff057424 */ /* 0x000fc800078e00ff */
[----:B------:R-:W-:Y:S05]  /*a8d0*/  RET.REL.NODEC R4 `(evaluate) ;  /* 0xffffff5404c87950 */ /* 0x000fea0003c3ffff */
        .weak           $__internal_1_$__cuda_sm3x_div_rn_noftz_f32_slowpath
        .type           $__internal_1_$__cuda_sm3x_div_rn_noftz_f32_slowpath,@function
        .size           $__internal_1_$__cuda_sm3x_div_rn_noftz_f32_slowpath,(.L_x_366 - $__internal_1_$__cuda_sm3x_div_rn_noftz_f32_slowpath)
$__internal_1_$__cuda_sm3x_div_rn_noftz_f32_slowpath:
[----:B------:R-:W-:Y:S01]  /*a8e0*/  SHF.R.U32.HI R3, RZ, 0x17, R8 ;  /* 0x00000017ff037819 */ /* 0x000fe20000011608 */
[----:B------:R-:W-:Y:S01]  /*a8f0*/  BSSY.RECONVERGENT B0, `(.L_x_258) ;  /* 0x0000062000007945 */ /* 0x000fe20003800200 */
[----:B------:R-:W-:Y:S02]  /*a900*/  SHF.R.U32.HI R6, RZ, 0x17, R11 ;  /* 0x00000017ff067819 */ /* 0x000fe4000001160b */
[----:B------:R-:W-:Y:S02]  /*a910*/  LOP3.LUT R3, R3, 0xff, RZ, 0xc0, !PT ;  /* 0x000000ff03037812 */ /* 0x000fe400078ec0ff */
[----:B------:R-:W-:-:S03]  /*a920*/  LOP3.LUT R6, R6, 0xff, RZ, 0xc0, !PT ;  /* 0x000000ff06067812 */ /* 0x000fc600078ec0ff */
[----:B------:R-:W-:Y:S02]  /*a930*/  VIADD R0, R3, 0xffffffff ;  /* 0xffffffff03007836 */ /* 0x000fe40000000000 */
[----:B------:R-:W-:-:S03]  /*a940*/  VIADD R7, R6, 0xffffffff ;  /* 0xffffffff06077836 */ /* 0x000fc60000000000 */
[----:B------:R-:W-:-:S04]  /*a950*/  ISETP.GT.U32.AND P0, PT, R0, 0xfd, PT ;  /* 0x000000fd0000780c */ /* 0x000fc80003f04070 */
[----:B------:R-:W-:-:S13]  /*a960*/  ISETP.GT.U32.OR P0, PT, R7, 0xfd, P0 ;  /* 0x000000fd0700780c */ /* 0x000fda0000704470 */
[----:B------:R-:W-:Y:S01]  /*a970*/  @!P0 IMAD.MOV.U32 R5, RZ, RZ, RZ ;  /* 0x000000ffff058224 */ /* 0x000fe200078e00ff */
[----:B------:R-:W-:Y:S06]  /*a980*/  @!P0 BRA `(.L_x_259) ;  /* 0x00000000005c8947 */ /* 0x000fec0003800000 */
[----:B------:R-:W-:Y:S02]  /*a990*/  FSETP.GTU.FTZ.AND P0, PT, |R11|, +INF , PT ;  /* 0x7f8000000b00780b */ /* 0x000fe40003f1c200 */
[----:B------:R-:W-:-:S04]  /*a9a0*/  FSETP.GTU.FTZ.AND P1, PT, |R8|, +INF , PT ;  /* 0x7f8000000800780b */ /* 0x000fc80003f3c200 */
[----:B------:R-:W-:-:S13]  /*a9b0*/  PLOP3.LUT P0, PT, P0, P1, PT, 0xf8, 0x8f ;  /* 0x00000000008f781c */ /* 0x000fda0000703f70 */
[----:B------:R-:W-:Y:S05]  /*a9c0*/  @P0 BRA `(.L_x_260) ;  /* 0x00000004004c0947 */ /* 0x000fea0003800000 */
[----:B------:R-:W-:-:S13]  /*a9d0*/  LOP3.LUT P0, RZ, R8, 0x7fffffff, R11, 0xc8, !PT ;  /* 0x7fffffff08ff7812 */ /* 0x000fda000780c80b */
[----:B------:R-:W-:Y:S05]  /*a9e0*/  @!P0 BRA `(.L_x_261) ;  /* 0x00000004003c8947 */ /* 0x000fea0003800000 */
[C---:B------:R-:W-:Y:S02]  /*a9f0*/  FSETP.NEU.FTZ.AND P4, PT, |R11|.reuse, +INF , PT ;  /* 0x7f8000000b00780b */ /* 0x040fe40003f9d200 */
[----:B------:R-:W-:Y:S02]  /*aa00*/  FSETP.NEU.FTZ.AND P1, PT, |R8|, +INF , PT ;  /* 0x7f8000000800780b */ /* 0x000fe40003f3d200 */
[----:B------:R-:W-:-:S11]  /*aa10*/  FSETP.NEU.FTZ.AND P0, PT, |R11|, +INF , PT ;  /* 0x7f8000000b00780b */ /* 0x000fd60003f1d200 */
[----:B------:R-:W-:Y:S05]  /*aa20*/  @!P1 BRA !P4, `(.L_x_261) ;  /* 0x00000004002c9947 */ /* 0x000fea0006000000 */
[----:B------:R-:W-:-:S04]  /*aa30*/  LOP3.LUT P4, RZ, R11, 0x7fffffff, RZ, 0xc0, !PT ;  /* 0x7fffffff0bff7812 */ /* 0x000fc8000788c0ff */
[----:B------:R-:W-:-:S13]  /*aa40*/  PLOP3.LUT P1, PT, P1, P4, PT, 0x2f, 0xf2 ;  /* 0x0000000000f2781c */ /* 0x000fda0000f28577 */
[----:B------:R-:W-:Y:S05]  /*aa50*/  @P1 BRA `(.L_x_262) ;  /* 0x0000000400181947 */ /* 0x000fea0003800000 */
[----:B------:R-:W-:-:S04]  /*aa60*/  LOP3.LUT P1, RZ, R8, 0x7fffffff, RZ, 0xc0, !PT ;  /* 0x7fffffff08ff7812 */ /* 0x000fc8000782c0ff */
[----:B------:R-:W-:-:S13]  /*aa70*/  PLOP3.LUT P0, PT, P0, P1, PT, 0x2f, 0xf2 ;  /* 0x0000000000f2781c */ /* 0x000fda0000702577 */
[----:B------:R-:W-:Y:S05]  /*aa80*/  @P0 BRA `(.L_x_263) ;  /* 0x0000000400000947 */ /* 0x000fea0003800000 */
[----:B------:R-:W-:Y:S02]  /*aa90*/  ISETP.GE.AND P0, PT, R7, RZ, PT ;  /* 0x000000ff0700720c */ /* 0x000fe40003f06270 */
[----:B------:R-:W-:-:S11]  /*aaa0*/  ISETP.GE.AND P1, PT, R0, RZ, PT ;  /* 0x000000ff0000720c */ /* 0x000fd60003f26270 */
[----:B------:R-:W-:Y:S01]  /*aab0*/  @P0 IMAD.MOV.U32 R5, RZ, RZ, RZ ;  /* 0x000000ffff050224 */ /* 0x000fe200078e00ff */
[----:B------:R-:W-:Y:S01]  /*aac0*/  @!P0 MOV R5, 0xffffffc0 ;  /* 0xffffffc000058802 */ /* 0x000fe20000000f00 */
[----:B------:R-:W-:Y:S01]  /*aad0*/  @!P0 FFMA R11, R11, 1.84467440737095516160e+19, RZ ;  /* 0x5f8000000b0b8823 */ /* 0x000fe200000000ff */
[----:B------:R-:W-:-:S03]  /*aae0*/  @!P1 FFMA R8, R8, 1.84467440737095516160e+19, RZ ;  /* 0x5f80000008089823 */ /* 0x000fc600000000ff */
[----:B------:R-:W-:-:S07]  /*aaf0*/  @!P1 VIADD R5, R5, 0x40 ;  /* 0x0000004005059836 */ /* 0x000fce0000000000 */
.L_x_259:
[----:B------:R-:W-:Y:S01]  /*ab00*/  LEA R15, R3, 0xc0800000, 0x17 ;  /* 0xc0800000030f7811 */ /* 0x000fe200078eb8ff */
[----:B------:R-:W-:Y:S01]  /*ab10*/  VIADD R6, R6, 0xffffff81 ;  /* 0xffffff8106067836 */ /* 0x000fe20000000000 */
[----:B------:R-:W-:Y:S03]  /*ab20*/  BSSY.RECONVERGENT B1, `(.L_x_264) ;  /* 0x0000035000017945 */ /* 0x000fe60003800200 */
[----:B------:R-:W-:Y:S02]  /*ab30*/  IMAD.IADD R15, R8, 0x1, -R15 ;  /* 0x00000001080f7824 */ /* 0x000fe400078e0a0f */
[C---:B------:R-:W-:Y:S01]  /*ab40*/  IMAD R0, R6.reuse, -0x800000, R11 ;  /* 0xff80000006007824 */ /* 0x040fe200078e020b */
[----:B------:R-:W-:Y:S01]  /*ab50*/  IADD3 R6, PT, PT, R6, 0x7f, -R3 ;  /* 0x0000007f06067810 */ /* 0x000fe20007ffe803 */
[----:B------:R-:W0:Y:S01]  /*ab60*/  MUFU.RCP R8, R15 ;  /* 0x0000000f00087308 */ /* 0x000e220000001000 */
[----:B------:R-:W-:-:S03]  /*ab70*/  FADD.FTZ R9, -R15, -RZ ;  /* 0x800000ff0f097221 */ /* 0x000fc60000010100 */
[----:B------:R-:W-:Y:S02]  /*ab80*/  IMAD.IADD R5, R6, 0x1, R5 ;  /* 0x0000000106057824 */ /* 0x000fe400078e0205 */
[----:B0-----:R-:W-:-:S04]  /*ab90*/  FFMA R7, R8, R9, 1 ;  /* 0x3f80000008077423 */ /* 0x001fc80000000009 */
[----:B------:R-:W-:-:S04]  /*aba0*/  FFMA R7, R8, R7, R8 ;  /* 0x0000000708077223 */ /* 0x000fc80000000008 */
[----:B------:R-:W-:-:S04]  /*abb0*/  FFMA R8, R0, R7, RZ ;  /* 0x0000000700087223 */ /* 0x000fc800000000ff */
[----:B------:R-:W-:-:S04]  /*abc0*/  FFMA R10, R9, R8, R0 ;  /* 0x00000008090a7223 */ /* 0x000fc80000000000 */
[----:B------:R-:W-:-:S04]  /*abd0*/  FFMA R10, R7, R10, R8 ;  /* 0x0000000a070a7223 */ /* 0x000fc80000000008 */
[----:B------:R-:W-:-:S04]  /*abe0*/  FFMA R9, R9, R10, R0 ;  /* 0x0000000a09097223 */ /* 0x000fc80000000000 */
[----:B------:R-:W-:-:S05]  /*abf0*/  FFMA R0, R7, R9, R10 ;  /* 0x0000000907007223 */ /* 0x000fca000000000a */
[----:B------:R-:W-:-:S04]  /*ac00*/  SHF.R.U32.HI R3, RZ, 0x17, R0 ;  /* 0x00000017ff037819 */ /* 0x000fc80000011600 */
[----:B------:R-:W-:-:S05]  /*ac10*/  LOP3.LUT R6, R3, 0xff, RZ, 0xc0, !PT ;  /* 0x000000ff03067812 */ /* 0x000fca00078ec0ff */
[----:B------:R-:W-:-:S04]  /*ac20*/  IMAD.IADD R3, R6, 0x1, R5 ;  /* 0x0000000106037824 */ /* 0x000fc800078e0205 */
[----:B------:R-:W-:-:S05]  /*ac30*/  VIADD R6, R3, 0xffffffff ;  /* 0xffffffff03067836 */ /* 0x000fca0000000000 */
[----:B------:R-:W-:-:S13]  /*ac40*/  ISETP.GE.U32.AND P0, PT, R6, 0xfe, PT ;  /* 0x000000fe0600780c */ /* 0x000fda0003f06070 */
[----:B------:R-:W-:Y:S05]  /*ac50*/  @!P0 BRA `(.L_x_265) ;  /* 0x0000000000808947 */ /* 0x000fea0003800000 */
[----:B------:R-:W-:-:S13]  /*ac60*/  ISETP.GT.AND P0, PT, R3, 0xfe, PT ;  /* 0x000000fe0300780c */ /* 0x000fda0003f04270 */
[----:B------:R-:W-:Y:S05]  /*ac70*/  @P0 BRA `(.L_x_266) ;  /* 0x00000000006c0947 */ /* 0x000fea0003800000 */
[----:B------:R-:W-:-:S13]  /*ac80*/  ISETP.GE.AND P0, PT, R3, 0x1, PT ;  /* 0x000000010300780c */ /* 0x000fda0003f06270 */
[----:B------:R-:W-:Y:S05]  /*ac90*/  @P0 BRA `(.L_x_267) ;  /* 0x0000000000740947 */ /* 0x000fea0003800000 */
[----:B------:R-:W-:Y:S02]  /*aca0*/  ISETP.GE.AND P0, PT, R3, -0x18, PT ;  /* 0xffffffe80300780c */ /* 0x000fe40003f06270 */
[----:B------:R-:W-:-:S11]  /*acb0*/  LOP3.LUT R0, R0, 0x80000000, RZ, 0xc0, !PT ;  /* 0x8000000000007812 */ /* 0x000fd600078ec0ff */
[----:B------:R-:W-:Y:S05]  /*acc0*/  @!P0 BRA `(.L_x_267) ;  /* 0x0000000000688947 */ /* 0x000fea0003800000 */
[CCC-:B------:R-:W-:Y:S01]  /*acd0*/  FFMA.RZ R5, R7.reuse, R9.reuse, R10.reuse ;  /* 0x0000000907057223 */ /* 0x1c0fe2000000c00a */
[CCC-:B------:R-:W-:Y:S01]  /*ace0*/  FFMA.RP R6, R7.reuse, R9.reuse, R10.reuse ;  /* 0x0000000907067223 */ /* 0x1c0fe2000000800a */
[----:B------:R-:W-:Y:S01]  /*acf0*/  FFMA.RM R9, R7, R9, R10 ;  /* 0x0000000907097223 */ /* 0x000fe2000000400a */
[C---:B------:R-:W-:Y:S01]  /*ad00*/  VIADD R7, R3.reuse, 0x20 ;  /* 0x0000002003077836 */ /* 0x040fe20000000000 */
[----:B------:R-:W-:Y:S02]  /*ad10*/  ISETP.NE.AND P4, PT, R3, RZ, PT ;  /* 0x000000ff0300720c */ /* 0x000fe40003f85270 */
[----:B------:R-:W-:Y:S02]  /*ad20*/  LOP3.LUT R5, R5, 0x7fffff, RZ, 0xc0, !PT ;  /* 0x007fffff05057812 */ /* 0x000fe400078ec0ff */
[----:B------:R-:W-:Y:S01]  /*ad30*/  ISETP.NE.AND P1, PT, R3, RZ, PT ;  /* 0x000000ff0300720c */ /* 0x000fe20003f25270 */
[----:B------:R-:W-:Y:S01]  /*ad40*/  IMAD.MOV R3, RZ, RZ, -R3 ;  /* 0x000000ffff037224 */ /* 0x000fe200078e0a03 */
[----:B------:R-:W-:-:S02]  /*ad50*/  LOP3.LUT R8, R5, 0x800000, RZ, 0xfc, !PT ;  /* 0x0080000005087812 */ /* 0x000fc400078efcff */
[----:B------:R-:W-:Y:S02]  /*ad60*/  FSETP.NEU.FTZ.AND P0, PT, R6, R9, PT ;  /* 0x000000090600720b */ /* 0x000fe40003f1d000 */
[----:B------:R-:W-:Y:S02]  /*ad70*/  SHF.L.U32 R7, R8, R7, RZ ;  /* 0x0000000708077219 */ /* 0x000fe400000006ff */
[----:B------:R-:W-:Y:S02]  /*ad80*/  SEL R3, R3, RZ, P4 ;  /* 0x000000ff03037207 */ /* 0x000fe40002000000 */
[----:B------:R-:W-:Y:S02]  /*ad90*/  ISETP.NE.AND P1, PT, R7, RZ, P1 ;  /* 0x000000ff0700720c */ /* 0x000fe40000f25270 */
[----:B------:R-:W-:Y:S02]  /*ada0*/  SHF.R.U32.HI R8, RZ, R3, R8 ;  /* 0x00000003ff087219 */ /* 0x000fe40000011608 */
[----:B------:R-:W-:-:S02]  /*adb0*/  PLOP3.LUT P0, PT, P0, P1, PT, 0xf8, 0x8f ;  /* 0x00000000008f781c */ /* 0x000fc40000703f70 */
[----:B------:R-:W-:Y:S02]  /*adc0*/  SHF.R.U32.HI R5, RZ, 0x1, R8 ;  /* 0x00000001ff057819 */ /* 0x000fe40000011608 */
[----:B------:R-:W-:-:S04]  /*add0*/  SEL R6, RZ, 0x1, !P0 ;  /* 0x00000001ff067807 */ /* 0x000fc80004000000 */
[----:B------:R-:W-:-:S04]  /*ade0*/  LOP3.LUT R3, R6, 0x1, R5, 0xf8, !PT ;  /* 0x0000000106037812 */ /* 0x000fc800078ef805 */
[----:B------:R-:W-:-:S05]  /*adf0*/  LOP3.LUT R8, R3, R8, RZ, 0xc0, !PT ;  /* 0x0000000803087212 */ /* 0x000fca00078ec0ff */
[----:B------:R-:W-:-:S05]  /*ae00*/  IMAD.IADD R5, R5, 0x1, R8 ;  /* 0x0000000105057824 */ /* 0x000fca00078e0208 */
[----:B------:R-:W-:Y:S01]  /*ae10*/  LOP3.LUT R0, R5, R0, RZ, 0xfc, !PT ;  /* 0x0000000005007212 */ /* 0x000fe200078efcff */
[----:B------:R-:W-:Y:S06]  /*ae20*/  BRA `(.L_x_267) ;  /* 0x0000000000107947 */ /* 0x000fec0003800000 */
.L_x_266:
[----:B------:R-:W-:-:S04]  /*ae30*/  LOP3.LUT R0, R0, 0x80000000, RZ, 0xc0, !PT ;  /* 0x8000000000007812 */ /* 0x000fc800078ec0ff */
[----:B------:R-:W-:Y:S01]  /*ae40*/  LOP3.LUT R0, R0, 0x7f800000, RZ, 0xfc, !PT ;  /* 0x7f80000000007812 */ /* 0x000fe200078efcff */
[----:B------:R-:W-:Y:S06]  /*ae50*/  BRA `(.L_x_267) ;  /* 0x0000000000047947 */ /* 0x000fec0003800000 */
.L_x_265:
[----:B------:R-:W-:-:S07]  /*ae60*/  IMAD R0, R5, 0x800000, R0 ;  /* 0x0080000005007824 */ /* 0x000fce00078e0200 */
.L_x_267:
[----:B------:R-:W-:Y:S05]  /*ae70*/  BSYNC.RECONVERGENT B1 ;  /* 0x0000000000017941 */ /* 0x000fea0003800200 */
.L_x_264:
[----:B------:R-:W-:Y:S05]  /*ae80*/  BRA `(.L_x_268) ;  /* 0x0000000000207947 */ /* 0x000fea0003800000 */
.L_x_263:
[----:B------:R-:W-:-:S04]  /*ae90*/  LOP3.LUT R8, R8, 0x80000000, R11, 0x48, !PT ;  /* 0x8000000008087812 */ /* 0x000fc800078e480b */
[----:B------:R-:W-:Y:S01]  /*aea0*/  LOP3.LUT R0, R8, 0x7f800000, RZ, 0xfc, !PT ;  /* 0x7f80000008007812 */ /* 0x000fe200078efcff */
[----:B------:R-:W-:Y:S06]  /*aeb0*/  BRA `(.L_x_268) ;  /* 0x0000000000147947 */ /* 0x000fec0003800000 */
.L_x_262:
[----:B------:R-:W-:Y:S01]  /*aec0*/  LOP3.LUT R0, R8, 0x80000000, R11, 0x48, !PT ;  /* 0x8000000008007812 */ /* 0x000fe200078e480b */
[----:B------:R-:W-:Y:S06]  /*aed0*/  BRA `(.L_x_268) ;  /* 0x00000000000c7947 */ /* 0x000fec0003800000 */
.L_x_261:
[----:B------:R-:W0:Y:S01]  /*aee0*/  MUFU.RSQ R0, -QNAN ;  /* 0xffc0000000007908 */ /* 0x000e220000001400 */
[----:B------:R-:W-:Y:S05]  /*aef0*/  BRA `(.L_x_268) ;  /* 0x0000000000047947 */ /* 0x000fea0003800000 */
.L_x_260:
[----:B------:R-:W-:-:S07]  /*af00*/  FADD.FTZ R0, R11, R8 ;  /* 0x000000080b007221 */ /* 0x000fce0000010000 */
.L_x_268:
[----:B------:R-:W-:Y:S05]  /*af10*/  BSYNC.RECONVERGENT B0 ;  /* 0x0000000000007941 */ /* 0x000fea0003800200 */
.L_x_258:
[----:B------:R-:W-:-:S04]  /*af20*/  IMAD.MOV.U32 R5, RZ, RZ, 0x0 ;  /* 0x00000000ff057424 */ /* 0x000fc800078e00ff */
[----:B0-----:R-:W-:Y:S05]  /*af30*/  RET.REL.NODEC R4 `(evaluate) ;  /* 0xffffff5004307950 */ /* 0x001fea0003c3ffff */
.L_x_269:
[----:B------:R-:W-:-:S00]  /*af40*/  BRA `(.L_x_269) ;  /* 0xfffffffc00fc7947 */ /* 0x000fc0000383ffff */
[----:B------:R-:W-:-:S00]  /*af50*/  NOP ;  /* 0x0000000000007918 */ /* 0x000fc00000000000 */
        /* <DEDUP_REMOVED lines=10> */
.L_x_366:


//--------------------- .nv.global.init           --------------------------
	.section	.nv.global.init,"aw",@progbits
	.align	4
.nv.global.init:
	.type		__cudart_i2opi_f,@object
	.size		__cudart_i2opi_f,($str - __cudart_i2opi_f)
__cudart_i2opi_f:
        /*0000*/ 	.byte	0x41, 0x90, 0x43, 0x3c, 0x99, 0x95, 0x62, 0xdb, 0xc0, 0xdd, 0x34, 0xf5, 0xd1, 0x57, 0x27, 0xfc
        /*0010*/ 	.byte	0x29, 0x15, 0x44, 0x4e, 0x6e, 0x83, 0xf9, 0xa2
	.type		$str,@object
	.size		$str,($str$1 - $str)
$str:
        /*0018*/ 	.byte	0x53, 0x74, 0x61, 0x63, 0x6b, 0x20, 0x6f, 0x76, 0x65, 0x72, 0x66, 0x6c, 0x6f, 0x77, 0x0a, 0x00
	.type		$str$1,@object
	.size		$str$1,($str$3 - $str$1)
$str$1:
        /*0028*/ 	.byte	0x53, 0x74, 0x61, 0x63, 0x6b, 0x20, 0x75, 0x6e, 0x64, 0x65, 0x72, 0x66, 0x6c, 0x6f, 0x77, 0x0a
        /*0038*/ 	.byte	0x00
	.type		$str$3,@object
	.size		$str$3,($str$4 - $str$3)
$str$3:
        /*0039*/ 	.byte	0x45, 0x78, 0x70, 0x72, 0x65, 0x73, 0x73, 0x69, 0x6f, 0x6e, 0x20, 0x69, 0x73, 0x20, 0x65, 0x6d
        /*0049*/ 	.byte	0x70, 0x74, 0x79, 0x20, 0x25, 0x69, 0x21, 0x0a, 0x00
	.type		$str$4,@object
	.size		$str$4,($str$2 - $str$4)
$str$4:
        /*0052*/ 	.byte	0x53, 0x74, 0x61, 0x63, 0x6b, 0x20, 0x70, 0x6f, 0x69, 0x6e, 0x74, 0x65, 0x72, 0x20, 0x69, 0x73
        /*0062*/ 	.byte	0x20, 0x6e, 0x6f, 0x74, 0x20, 0x2d, 0x31, 0x20, 0x62, 0x75, 0x74, 0x20, 0x69, 0x73, 0x20, 0x25
        /*0072*/ 	.byte	0x64, 0x0a, 0x00
	.type		$str$2,@object
	.size		$str$2,(.L_2 - $str$2)
$str$2:
        /*0075*/ 	.byte	0x55, 0x6e, 0x72, 0x65, 0x63, 0x6f, 0x67, 0x6e, 0x69, 0x7a, 0x65, 0x64, 0x20, 0x4f, 0x50, 0x43
        /*0085*/ 	.byte	0x4f, 0x44, 0x45, 0x20, 0x69, 0x6e, 0x20, 0x74, 0x68, 0x65, 0x20, 0x65, 0x78, 0x70, 0x72, 0x65
        /*0095*/ 	.byte	0x73, 0x73, 0x69, 0x6f, 0x6e, 0x20, 0x74, 0x72, 0x65, 0x65, 0x21, 0x00
.L_2:


//--------------------- .nv.shared.reserved.0     --------------------------
	.section	.nv.shared.reserved.0,"aw",@nobits
	.weak		__nv_reservedSMEM_offset_0_alias
	.size		__nv_reservedSMEM_offset_0_alias, 0, 64
	.other		__nv_reservedSMEM_offset_0_alias,@"STO_CUDA_RESERVED_SHARED STV_DEFAULT"
__nv_reservedSMEM_offset_0_alias:
	.zero		0
	.zero		64


//--------------------- .nv.constant0.evaluate    --------------------------
	.section	.nv.constant0.evaluate,"a",@progbits
	.sectionflags	@""
	.align	4
.nv.constant0.evaluate:
	.zero		1196


//--------------------- SYMBOLS --------------------------

	.type		.nv.reservedSmem.offset0,@object
	.size		.nv.reservedSmem.offset0,0x4
	.type		vprintf,@function
